//
// Generated by NVIDIA NVVM Compiler
//
// Compiler Build ID: CL-36424714
// Cuda compilation tools, release 13.0, V13.0.88
// Based on NVVM 20.0.0
//

.version 9.0
.target sm_100
.address_size 64

	// .globl	_Z6stage1Piii
// _ZZ6stage1PiiiE3mat has been demoted
// _ZZ6stage2PiiiE3mat has been demoted
// _ZZ6stage3PiiiE3mat has been demoted

.visible .entry _Z6stage1Piii(
	.param .u64 .ptr .align 1 _Z6stage1Piii_param_0,
	.param .u32 _Z6stage1Piii_param_1,
	.param .u32 _Z6stage1Piii_param_2
)
{
	.reg .pred 	%p<2>;
	.reg .b32 	%r<115>;
	.reg .b64 	%rd<7>;
	// demoted variable
	.shared .align 4 .b8 _ZZ6stage1PiiiE3mat[16384];
	ld.param.u64 	%rd3, [_Z6stage1Piii_param_0];
	ld.param.u32 	%r15, [_Z6stage1Piii_param_1];
	ld.param.u32 	%r16, [_Z6stage1Piii_param_2];
	cvta.to.global.u64 	%rd4, %rd3;
	mov.u32 	%r17, %tid.x;
	add.s32 	%r18, %r15, %r17;
	mov.u32 	%r19, %tid.y;
	add.s32 	%r20, %r15, %r19;
	mad.lo.s32 	%r21, %r20, %r16, %r18;
	mul.wide.s32 	%rd5, %r21, 4;
	add.s64 	%rd1, %rd4, %rd5;
	ld.global.u32 	%r22, [%rd1];
	shl.b32 	%r23, %r19, 6;
	add.s32 	%r24, %r23, %r17;
	shl.b32 	%r25, %r24, 2;
	mov.u32 	%r26, _ZZ6stage1PiiiE3mat;
	add.s32 	%r1, %r26, %r25;
	st.shared.u32 	[%r1], %r22;
	ld.global.u32 	%r27, [%rd1+128];
	st.shared.u32 	[%r1+128], %r27;
	shl.b32 	%r28, %r16, 5;
	add.s32 	%r29, %r21, %r28;
	mul.wide.s32 	%rd6, %r29, 4;
	add.s64 	%rd2, %rd4, %rd6;
	ld.global.u32 	%r30, [%rd2];
	st.shared.u32 	[%r1+8192], %r30;
	ld.global.u32 	%r31, [%rd2+128];
	st.shared.u32 	[%r1+8320], %r31;
	shl.b32 	%r32, %r19, 8;
	add.s32 	%r33, %r32, %r26;
	add.s32 	%r113, %r33, 8192;
	shl.b32 	%r34, %r17, 2;
	add.s32 	%r35, %r34, %r26;
	add.s32 	%r112, %r35, 512;
	mov.b32 	%r114, 8192;
$L__BB0_1:
	bar.sync 	0;
	ld.shared.u32 	%r36, [%r1];
	ld.shared.u32 	%r37, [%r113+-8192];
	ld.shared.u32 	%r38, [%r112+-512];
	add.s32 	%r39, %r38, %r37;
	min.s32 	%r40, %r36, %r39;
	st.shared.u32 	[%r1], %r40;
	ld.shared.u32 	%r41, [%r1+128];
	ld.shared.u32 	%r42, [%r113+-8192];
	ld.shared.u32 	%r43, [%r112+-384];
	add.s32 	%r44, %r43, %r42;
	min.s32 	%r45, %r41, %r44;
	st.shared.u32 	[%r1+128], %r45;
	ld.shared.u32 	%r46, [%r1+8192];
	ld.shared.u32 	%r47, [%r113];
	ld.shared.u32 	%r48, [%r112+-512];
	add.s32 	%r49, %r48, %r47;
	min.s32 	%r50, %r46, %r49;
	st.shared.u32 	[%r1+8192], %r50;
	ld.shared.u32 	%r51, [%r1+8320];
	ld.shared.u32 	%r52, [%r113];
	ld.shared.u32 	%r53, [%r112+-384];
	add.s32 	%r54, %r53, %r52;
	min.s32 	%r55, %r51, %r54;
	st.shared.u32 	[%r1+8320], %r55;
	bar.sync 	0;
	ld.shared.u32 	%r56, [%r1];
	ld.shared.u32 	%r57, [%r113+-8188];
	ld.shared.u32 	%r58, [%r112+-256];
	add.s32 	%r59, %r58, %r57;
	min.s32 	%r60, %r56, %r59;
	st.shared.u32 	[%r1], %r60;
	ld.shared.u32 	%r61, [%r1+128];
	ld.shared.u32 	%r62, [%r113+-8188];
	ld.shared.u32 	%r63, [%r112+-128];
	add.s32 	%r64, %r63, %r62;
	min.s32 	%r65, %r61, %r64;
	st.shared.u32 	[%r1+128], %r65;
	ld.shared.u32 	%r66, [%r1+8192];
	ld.shared.u32 	%r67, [%r113+4];
	ld.shared.u32 	%r68, [%r112+-256];
	add.s32 	%r69, %r68, %r67;
	min.s32 	%r70, %r66, %r69;
	st.shared.u32 	[%r1+8192], %r70;
	ld.shared.u32 	%r71, [%r1+8320];
	ld.shared.u32 	%r72, [%r113+4];
	ld.shared.u32 	%r73, [%r112+-128];
	add.s32 	%r74, %r73, %r72;
	min.s32 	%r75, %r71, %r74;
	st.shared.u32 	[%r1+8320], %r75;
	bar.sync 	0;
	ld.shared.u32 	%r76, [%r1];
	ld.shared.u32 	%r77, [%r113+-8184];
	ld.shared.u32 	%r78, [%r112];
	add.s32 	%r79, %r78, %r77;
	min.s32 	%r80, %r76, %r79;
	st.shared.u32 	[%r1], %r80;
	ld.shared.u32 	%r81, [%r1+128];
	ld.shared.u32 	%r82, [%r113+-8184];
	ld.shared.u32 	%r83, [%r112+128];
	add.s32 	%r84, %r83, %r82;
	min.s32 	%r85, %r81, %r84;
	st.shared.u32 	[%r1+128], %r85;
	ld.shared.u32 	%r86, [%r1+8192];
	ld.shared.u32 	%r87, [%r113+8];
	ld.shared.u32 	%r88, [%r112];
	add.s32 	%r89, %r88, %r87;
	min.s32 	%r90, %r86, %r89;
	st.shared.u32 	[%r1+8192], %r90;
	ld.shared.u32 	%r91, [%r1+8320];
	ld.shared.u32 	%r92, [%r113+8];
	ld.shared.u32 	%r93, [%r112+128];
	add.s32 	%r94, %r93, %r92;
	min.s32 	%r95, %r91, %r94;
	st.shared.u32 	[%r1+8320], %r95;
	bar.sync 	0;
	ld.shared.u32 	%r96, [%r1];
	ld.shared.u32 	%r97, [%r113+-8180];
	ld.shared.u32 	%r98, [%r112+256];
	add.s32 	%r99, %r98, %r97;
	min.s32 	%r7, %r96, %r99;
	st.shared.u32 	[%r1], %r7;
	ld.shared.u32 	%r100, [%r1+128];
	ld.shared.u32 	%r101, [%r113+-8180];
	ld.shared.u32 	%r102, [%r112+384];
	add.s32 	%r103, %r102, %r101;
	min.s32 	%r8, %r100, %r103;
	st.shared.u32 	[%r1+128], %r8;
	ld.shared.u32 	%r104, [%r1+8192];
	ld.shared.u32 	%r105, [%r113+12];
	ld.shared.u32 	%r106, [%r112+256];
	add.s32 	%r107, %r106, %r105;
	min.s32 	%r9, %r104, %r107;
	st.shared.u32 	[%r1+8192], %r9;
	ld.shared.u32 	%r108, [%r1+8320];
	ld.shared.u32 	%r109, [%r113+12];
	ld.shared.u32 	%r110, [%r112+384];
	add.s32 	%r111, %r110, %r109;
	min.s32 	%r10, %r108, %r111;
	st.shared.u32 	[%r1+8320], %r10;
	add.s32 	%r114, %r114, 16;
	add.s32 	%r113, %r113, 16;
	add.s32 	%r112, %r112, 1024;
	setp.ne.s32 	%p1, %r114, 8448;
	@%p1 bra 	$L__BB0_1;
	st.global.u32 	[%rd1], %r7;
	st.global.u32 	[%rd1+128], %r8;
	st.global.u32 	[%rd2], %r9;
	st.global.u32 	[%rd2+128], %r10;
	ret;

}
	// .globl	_Z6stage2Piii
.visible .entry _Z6stage2Piii(
	.param .u64 .ptr .align 1 _Z6stage2Piii_param_0,
	.param .u32 _Z6stage2Piii_param_1,
	.param .u32 _Z6stage2Piii_param_2
)
{
	.reg .pred 	%p<6>;
	.reg .b32 	%r<252>;
	.reg .b64 	%rd<19>;
	// demoted variable
	.shared .align 4 .b8 _ZZ6stage2PiiiE3mat[32768];
	ld.param.u64 	%rd6, [_Z6stage2Piii_param_0];
	ld.param.u32 	%r29, [_Z6stage2Piii_param_1];
	ld.param.u32 	%r30, [_Z6stage2Piii_param_2];
	cvta.to.global.u64 	%rd1, %rd6;
	mov.u32 	%r1, %tid.x;
	mov.u32 	%r2, %tid.y;
	mov.u32 	%r31, %ctaid.y;
	setp.eq.s32 	%p1, %r31, 0;
	@%p1 bra 	$L__BB1_4;
	add.s32 	%r33, %r29, %r1;
	mov.u32 	%r34, %ctaid.x;
	shr.s32 	%r35, %r29, 6;
	setp.ge.u32 	%p2, %r34, %r35;
	selp.u32 	%r36, 1, 0, %p2;
	add.s32 	%r37, %r34, %r36;
	shl.b32 	%r38, %r37, 6;
	add.s32 	%r39, %r38, %r2;
	mad.lo.s32 	%r40, %r39, %r30, %r33;
	mul.wide.s32 	%rd7, %r40, 4;
	add.s64 	%rd2, %rd1, %rd7;
	ld.global.u32 	%r41, [%rd2];
	shl.b32 	%r42, %r2, 6;
	add.s32 	%r43, %r42, %r1;
	shl.b32 	%r44, %r43, 2;
	mov.u32 	%r45, _ZZ6stage2PiiiE3mat;
	add.s32 	%r3, %r45, %r44;
	st.shared.u32 	[%r3], %r41;
	ld.global.u32 	%r46, [%rd2+128];
	st.shared.u32 	[%r3+128], %r46;
	shl.b32 	%r47, %r30, 5;
	add.s32 	%r48, %r40, %r47;
	mul.wide.s32 	%rd8, %r48, 4;
	add.s64 	%rd3, %rd1, %rd8;
	ld.global.u32 	%r49, [%rd3];
	st.shared.u32 	[%r3+8192], %r49;
	ld.global.u32 	%r50, [%rd3+128];
	st.shared.u32 	[%r3+8320], %r50;
	add.s32 	%r51, %r29, %r2;
	mad.lo.s32 	%r52, %r51, %r30, %r33;
	mul.wide.s32 	%rd9, %r52, 4;
	add.s64 	%rd10, %rd1, %rd9;
	ld.global.u32 	%r53, [%rd10];
	st.shared.u32 	[%r3+16384], %r53;
	ld.global.u32 	%r54, [%rd10+128];
	st.shared.u32 	[%r3+16512], %r54;
	add.s32 	%r55, %r52, %r47;
	mul.wide.s32 	%rd11, %r55, 4;
	add.s64 	%rd12, %rd1, %rd11;
	ld.global.u32 	%r56, [%rd12];
	st.shared.u32 	[%r3+24576], %r56;
	ld.global.u32 	%r57, [%rd12+128];
	st.shared.u32 	[%r3+24704], %r57;
	shl.b32 	%r58, %r2, 8;
	add.s32 	%r59, %r58, %r45;
	add.s32 	%r247, %r59, 8192;
	shl.b32 	%r60, %r1, 2;
	add.s32 	%r61, %r60, %r45;
	add.s32 	%r246, %r61, 17280;
	mov.b32 	%r248, 8192;
$L__BB1_2:
	bar.sync 	0;
	ld.shared.u32 	%r62, [%r3];
	ld.shared.u32 	%r63, [%r247+-8192];
	ld.shared.u32 	%r64, [%r246+-896];
	add.s32 	%r65, %r64, %r63;
	min.s32 	%r66, %r62, %r65;
	st.shared.u32 	[%r3], %r66;
	ld.shared.u32 	%r67, [%r3+128];
	ld.shared.u32 	%r68, [%r247+-8192];
	ld.shared.u32 	%r69, [%r246+-768];
	add.s32 	%r70, %r69, %r68;
	min.s32 	%r71, %r67, %r70;
	st.shared.u32 	[%r3+128], %r71;
	ld.shared.u32 	%r72, [%r3+8192];
	ld.shared.u32 	%r73, [%r247];
	ld.shared.u32 	%r74, [%r246+-896];
	add.s32 	%r75, %r74, %r73;
	min.s32 	%r76, %r72, %r75;
	st.shared.u32 	[%r3+8192], %r76;
	ld.shared.u32 	%r77, [%r3+8320];
	ld.shared.u32 	%r78, [%r247];
	ld.shared.u32 	%r79, [%r246+-768];
	add.s32 	%r80, %r79, %r78;
	min.s32 	%r81, %r77, %r80;
	st.shared.u32 	[%r3+8320], %r81;
	bar.sync 	0;
	ld.shared.u32 	%r82, [%r3];
	ld.shared.u32 	%r83, [%r247+-8188];
	ld.shared.u32 	%r84, [%r246+-640];
	add.s32 	%r85, %r84, %r83;
	min.s32 	%r86, %r82, %r85;
	st.shared.u32 	[%r3], %r86;
	ld.shared.u32 	%r87, [%r3+128];
	ld.shared.u32 	%r88, [%r247+-8188];
	ld.shared.u32 	%r89, [%r246+-512];
	add.s32 	%r90, %r89, %r88;
	min.s32 	%r91, %r87, %r90;
	st.shared.u32 	[%r3+128], %r91;
	ld.shared.u32 	%r92, [%r3+8192];
	ld.shared.u32 	%r93, [%r247+4];
	ld.shared.u32 	%r94, [%r246+-640];
	add.s32 	%r95, %r94, %r93;
	min.s32 	%r96, %r92, %r95;
	st.shared.u32 	[%r3+8192], %r96;
	ld.shared.u32 	%r97, [%r3+8320];
	ld.shared.u32 	%r98, [%r247+4];
	ld.shared.u32 	%r99, [%r246+-512];
	add.s32 	%r100, %r99, %r98;
	min.s32 	%r101, %r97, %r100;
	st.shared.u32 	[%r3+8320], %r101;
	bar.sync 	0;
	ld.shared.u32 	%r102, [%r3];
	ld.shared.u32 	%r103, [%r247+-8184];
	ld.shared.u32 	%r104, [%r246+-384];
	add.s32 	%r105, %r104, %r103;
	min.s32 	%r106, %r102, %r105;
	st.shared.u32 	[%r3], %r106;
	ld.shared.u32 	%r107, [%r3+128];
	ld.shared.u32 	%r108, [%r247+-8184];
	ld.shared.u32 	%r109, [%r246+-256];
	add.s32 	%r110, %r109, %r108;
	min.s32 	%r111, %r107, %r110;
	st.shared.u32 	[%r3+128], %r111;
	ld.shared.u32 	%r112, [%r3+8192];
	ld.shared.u32 	%r113, [%r247+8];
	ld.shared.u32 	%r114, [%r246+-384];
	add.s32 	%r115, %r114, %r113;
	min.s32 	%r116, %r112, %r115;
	st.shared.u32 	[%r3+8192], %r116;
	ld.shared.u32 	%r117, [%r3+8320];
	ld.shared.u32 	%r118, [%r247+8];
	ld.shared.u32 	%r119, [%r246+-256];
	add.s32 	%r120, %r119, %r118;
	min.s32 	%r121, %r117, %r120;
	st.shared.u32 	[%r3+8320], %r121;
	bar.sync 	0;
	ld.shared.u32 	%r122, [%r3];
	ld.shared.u32 	%r123, [%r247+-8180];
	ld.shared.u32 	%r124, [%r246+-128];
	add.s32 	%r125, %r124, %r123;
	min.s32 	%r9, %r122, %r125;
	st.shared.u32 	[%r3], %r9;
	ld.shared.u32 	%r126, [%r3+128];
	ld.shared.u32 	%r127, [%r247+-8180];
	ld.shared.u32 	%r128, [%r246];
	add.s32 	%r129, %r128, %r127;
	min.s32 	%r10, %r126, %r129;
	st.shared.u32 	[%r3+128], %r10;
	ld.shared.u32 	%r130, [%r3+8192];
	ld.shared.u32 	%r131, [%r247+12];
	ld.shared.u32 	%r132, [%r246+-128];
	add.s32 	%r133, %r132, %r131;
	min.s32 	%r11, %r130, %r133;
	st.shared.u32 	[%r3+8192], %r11;
	ld.shared.u32 	%r134, [%r3+8320];
	ld.shared.u32 	%r135, [%r247+12];
	ld.shared.u32 	%r136, [%r246];
	add.s32 	%r137, %r136, %r135;
	min.s32 	%r12, %r134, %r137;
	st.shared.u32 	[%r3+8320], %r12;
	add.s32 	%r248, %r248, 16;
	add.s32 	%r247, %r247, 16;
	add.s32 	%r246, %r246, 1024;
	setp.ne.s32 	%p3, %r248, 8448;
	@%p3 bra 	$L__BB1_2;
	st.global.u32 	[%rd2], %r9;
	st.global.u32 	[%rd2+128], %r10;
	st.global.u32 	[%rd3], %r11;
	st.global.u32 	[%rd3+128], %r12;
	bra.uni 	$L__BB1_7;
$L__BB1_4:
	mov.u32 	%r139, %ctaid.x;
	shr.s32 	%r140, %r29, 6;
	setp.ge.u32 	%p4, %r139, %r140;
	selp.u32 	%r141, 1, 0, %p4;
	add.s32 	%r142, %r139, %r141;
	shl.b32 	%r143, %r142, 6;
	add.s32 	%r144, %r143, %r1;
	add.s32 	%r145, %r29, %r2;
	mul.lo.s32 	%r146, %r145, %r30;
	add.s32 	%r147, %r144, %r146;
	mul.wide.s32 	%rd13, %r147, 4;
	add.s64 	%rd4, %rd1, %rd13;
	ld.global.u32 	%r148, [%rd4];
	shl.b32 	%r149, %r2, 6;
	add.s32 	%r150, %r149, %r1;
	shl.b32 	%r151, %r150, 2;
	mov.u32 	%r152, _ZZ6stage2PiiiE3mat;
	add.s32 	%r16, %r152, %r151;
	st.shared.u32 	[%r16], %r148;
	ld.global.u32 	%r153, [%rd4+128];
	st.shared.u32 	[%r16+128], %r153;
	shl.b32 	%r154, %r30, 5;
	add.s32 	%r155, %r146, %r154;
	add.s32 	%r156, %r144, %r155;
	mul.wide.s32 	%rd14, %r156, 4;
	add.s64 	%rd5, %rd1, %rd14;
	ld.global.u32 	%r157, [%rd5];
	st.shared.u32 	[%r16+8192], %r157;
	ld.global.u32 	%r158, [%rd5+128];
	st.shared.u32 	[%r16+8320], %r158;
	add.s32 	%r159, %r29, %r1;
	add.s32 	%r160, %r146, %r159;
	mul.wide.s32 	%rd15, %r160, 4;
	add.s64 	%rd16, %rd1, %rd15;
	ld.global.u32 	%r161, [%rd16];
	st.shared.u32 	[%r16+16384], %r161;
	ld.global.u32 	%r162, [%rd16+128];
	st.shared.u32 	[%r16+16512], %r162;
	add.s32 	%r163, %r155, %r159;
	mul.wide.s32 	%rd17, %r163, 4;
	add.s64 	%rd18, %rd1, %rd17;
	ld.global.u32 	%r164, [%rd18];
	st.shared.u32 	[%r16+24576], %r164;
	ld.global.u32 	%r165, [%rd18+128];
	st.shared.u32 	[%r16+24704], %r165;
	shl.b32 	%r166, %r1, 2;
	add.s32 	%r167, %r166, %r152;
	add.s32 	%r250, %r167, 512;
	shl.b32 	%r168, %r2, 8;
	add.s32 	%r169, %r168, %r152;
	add.s32 	%r249, %r169, 24588;
	mov.b32 	%r251, 512;
$L__BB1_5:
	bar.sync 	0;
	ld.shared.u32 	%r170, [%r16];
	ld.shared.u32 	%r171, [%r249+-8204];
	ld.shared.u32 	%r172, [%r250+-512];
	add.s32 	%r173, %r172, %r171;
	min.s32 	%r174, %r170, %r173;
	st.shared.u32 	[%r16], %r174;
	ld.shared.u32 	%r175, [%r16+128];
	ld.shared.u32 	%r176, [%r249+-8204];
	ld.shared.u32 	%r177, [%r250+-384];
	add.s32 	%r178, %r177, %r176;
	min.s32 	%r179, %r175, %r178;
	st.shared.u32 	[%r16+128], %r179;
	ld.shared.u32 	%r180, [%r16+8192];
	ld.shared.u32 	%r181, [%r249+-12];
	ld.shared.u32 	%r182, [%r250+-512];
	add.s32 	%r183, %r182, %r181;
	min.s32 	%r184, %r180, %r183;
	st.shared.u32 	[%r16+8192], %r184;
	ld.shared.u32 	%r185, [%r16+8320];
	ld.shared.u32 	%r186, [%r249+-12];
	ld.shared.u32 	%r187, [%r250+-384];
	add.s32 	%r188, %r187, %r186;
	min.s32 	%r189, %r185, %r188;
	st.shared.u32 	[%r16+8320], %r189;
	bar.sync 	0;
	ld.shared.u32 	%r190, [%r16];
	ld.shared.u32 	%r191, [%r249+-8200];
	ld.shared.u32 	%r192, [%r250+-256];
	add.s32 	%r193, %r192, %r191;
	min.s32 	%r194, %r190, %r193;
	st.shared.u32 	[%r16], %r194;
	ld.shared.u32 	%r195, [%r16+128];
	ld.shared.u32 	%r196, [%r249+-8200];
	ld.shared.u32 	%r197, [%r250+-128];
	add.s32 	%r198, %r197, %r196;
	min.s32 	%r199, %r195, %r198;
	st.shared.u32 	[%r16+128], %r199;
	ld.shared.u32 	%r200, [%r16+8192];
	ld.shared.u32 	%r201, [%r249+-8];
	ld.shared.u32 	%r202, [%r250+-256];
	add.s32 	%r203, %r202, %r201;
	min.s32 	%r204, %r200, %r203;
	st.shared.u32 	[%r16+8192], %r204;
	ld.shared.u32 	%r205, [%r16+8320];
	ld.shared.u32 	%r206, [%r249+-8];
	ld.shared.u32 	%r207, [%r250+-128];
	add.s32 	%r208, %r207, %r206;
	min.s32 	%r209, %r205, %r208;
	st.shared.u32 	[%r16+8320], %r209;
	bar.sync 	0;
	ld.shared.u32 	%r210, [%r16];
	ld.shared.u32 	%r211, [%r249+-8196];
	ld.shared.u32 	%r212, [%r250];
	add.s32 	%r213, %r212, %r211;
	min.s32 	%r214, %r210, %r213;
	st.shared.u32 	[%r16], %r214;
	ld.shared.u32 	%r215, [%r16+128];
	ld.shared.u32 	%r216, [%r249+-8196];
	ld.shared.u32 	%r217, [%r250+128];
	add.s32 	%r218, %r217, %r216;
	min.s32 	%r219, %r215, %r218;
	st.shared.u32 	[%r16+128], %r219;
	ld.shared.u32 	%r220, [%r16+8192];
	ld.shared.u32 	%r221, [%r249+-4];
	ld.shared.u32 	%r222, [%r250];
	add.s32 	%r223, %r222, %r221;
	min.s32 	%r224, %r220, %r223;
	st.shared.u32 	[%r16+8192], %r224;
	ld.shared.u32 	%r225, [%r16+8320];
	ld.shared.u32 	%r226, [%r249+-4];
	ld.shared.u32 	%r227, [%r250+128];
	add.s32 	%r228, %r227, %r226;
	min.s32 	%r229, %r225, %r228;
	st.shared.u32 	[%r16+8320], %r229;
	bar.sync 	0;
	ld.shared.u32 	%r230, [%r16];
	ld.shared.u32 	%r231, [%r249+-8192];
	ld.shared.u32 	%r232, [%r250+256];
	add.s32 	%r233, %r232, %r231;
	min.s32 	%r22, %r230, %r233;
	st.shared.u32 	[%r16], %r22;
	ld.shared.u32 	%r234, [%r16+128];
	ld.shared.u32 	%r235, [%r249+-8192];
	ld.shared.u32 	%r236, [%r250+384];
	add.s32 	%r237, %r236, %r235;
	min.s32 	%r23, %r234, %r237;
	st.shared.u32 	[%r16+128], %r23;
	ld.shared.u32 	%r238, [%r16+8192];
	ld.shared.u32 	%r239, [%r249];
	ld.shared.u32 	%r240, [%r250+256];
	add.s32 	%r241, %r240, %r239;
	min.s32 	%r24, %r238, %r241;
	st.shared.u32 	[%r16+8192], %r24;
	ld.shared.u32 	%r242, [%r16+8320];
	ld.shared.u32 	%r243, [%r249];
	ld.shared.u32 	%r244, [%r250+384];
	add.s32 	%r245, %r244, %r243;
	min.s32 	%r25, %r242, %r245;
	st.shared.u32 	[%r16+8320], %r25;
	add.s32 	%r251, %r251, 1024;
	add.s32 	%r250, %r250, 1024;
	add.s32 	%r249, %r249, 16;
	setp.ne.s32 	%p5, %r251, 16896;
	@%p5 bra 	$L__BB1_5;
	st.global.u32 	[%rd4], %r22;
	st.global.u32 	[%rd4+128], %r23;
	st.global.u32 	[%rd5], %r24;
	st.global.u32 	[%rd5+128], %r25;
$L__BB1_7:
	ret;

}
	// .globl	_Z6stage3Piii
.visible .entry _Z6stage3Piii(
	.param .u64 .ptr .align 1 _Z6stage3Piii_param_0,
	.param .u32 _Z6stage3Piii_param_1,
	.param .u32 _Z6stage3Piii_param_2
)
{
	.reg .pred 	%p<4>;
	.reg .b32 	%r<164>;
	.reg .b64 	%rd<15>;
	// demoted variable
	.shared .align 4 .b8 _ZZ6stage3PiiiE3mat[32768];
	ld.param.u64 	%rd3, [_Z6stage3Piii_param_0];
	ld.param.u32 	%r22, [_Z6stage3Piii_param_1];
	ld.param.u32 	%r23, [_Z6stage3Piii_param_2];
	cvta.to.global.u64 	%rd4, %rd3;
	mov.u32 	%r24, %tid.x;
	mov.u32 	%r25, %tid.y;
	mov.u32 	%r26, %ctaid.x;
	shr.s32 	%r27, %r22, 6;
	setp.ge.u32 	%p1, %r26, %r27;
	selp.u32 	%r28, 1, 0, %p1;
	add.s32 	%r29, %r26, %r28;
	shl.b32 	%r30, %r29, 6;
	add.s32 	%r31, %r30, %r24;
	mov.u32 	%r32, %ctaid.y;
	setp.ge.u32 	%p2, %r32, %r27;
	selp.u32 	%r33, 1, 0, %p2;
	add.s32 	%r34, %r32, %r33;
	shl.b32 	%r35, %r34, 6;
	add.s32 	%r36, %r35, %r25;
	mul.lo.s32 	%r37, %r36, %r23;
	add.s32 	%r38, %r37, %r31;
	mul.wide.s32 	%rd5, %r38, 4;
	add.s64 	%rd1, %rd4, %rd5;
	ld.global.u32 	%r163, [%rd1];
	ld.global.u32 	%r162, [%rd1+128];
	shl.b32 	%r39, %r23, 5;
	add.s32 	%r40, %r37, %r39;
	add.s32 	%r41, %r40, %r31;
	mul.wide.s32 	%rd6, %r41, 4;
	add.s64 	%rd2, %rd4, %rd6;
	ld.global.u32 	%r161, [%rd2];
	ld.global.u32 	%r160, [%rd2+128];
	add.s32 	%r42, %r22, %r24;
	add.s32 	%r43, %r37, %r42;
	mul.wide.s32 	%rd7, %r43, 4;
	add.s64 	%rd8, %rd4, %rd7;
	ld.global.u32 	%r44, [%rd8];
	shl.b32 	%r45, %r25, 6;
	add.s32 	%r46, %r45, %r24;
	shl.b32 	%r47, %r46, 2;
	mov.u32 	%r48, _ZZ6stage3PiiiE3mat;
	add.s32 	%r49, %r48, %r47;
	st.shared.u32 	[%r49], %r44;
	ld.global.u32 	%r50, [%rd8+128];
	st.shared.u32 	[%r49+128], %r50;
	add.s32 	%r51, %r40, %r42;
	mul.wide.s32 	%rd9, %r51, 4;
	add.s64 	%rd10, %rd4, %rd9;
	ld.global.u32 	%r52, [%rd10];
	st.shared.u32 	[%r49+8192], %r52;
	ld.global.u32 	%r53, [%rd10+128];
	st.shared.u32 	[%r49+8320], %r53;
	add.s32 	%r54, %r22, %r25;
	mad.lo.s32 	%r55, %r54, %r23, %r31;
	mul.wide.s32 	%rd11, %r55, 4;
	add.s64 	%rd12, %rd4, %rd11;
	ld.global.u32 	%r56, [%rd12];
	st.shared.u32 	[%r49+16384], %r56;
	ld.global.u32 	%r57, [%rd12+128];
	st.shared.u32 	[%r49+16512], %r57;
	add.s32 	%r58, %r55, %r39;
	mul.wide.s32 	%rd13, %r58, 4;
	add.s64 	%rd14, %rd4, %rd13;
	ld.global.u32 	%r59, [%rd14];
	st.shared.u32 	[%r49+24576], %r59;
	ld.global.u32 	%r60, [%rd14+128];
	st.shared.u32 	[%r49+24704], %r60;
	bar.sync 	0;
	shl.b32 	%r61, %r25, 8;
	add.s32 	%r62, %r61, %r48;
	add.s32 	%r158, %r62, 8192;
	shl.b32 	%r63, %r24, 2;
	add.s32 	%r64, %r63, %r48;
	add.s32 	%r157, %r64, 18304;
	mov.b32 	%r159, 8192;
$L__BB2_1:
	ld.shared.u32 	%r65, [%r158+-8192];
	ld.shared.u32 	%r66, [%r157+-1920];
	add.s32 	%r67, %r66, %r65;
	min.s32 	%r68, %r163, %r67;
	ld.shared.u32 	%r69, [%r157+-1792];
	add.s32 	%r70, %r69, %r65;
	min.s32 	%r71, %r162, %r70;
	ld.shared.u32 	%r72, [%r158];
	add.s32 	%r73, %r66, %r72;
	min.s32 	%r74, %r161, %r73;
	add.s32 	%r75, %r69, %r72;
	min.s32 	%r76, %r160, %r75;
	ld.shared.u32 	%r77, [%r158+-8188];
	ld.shared.u32 	%r78, [%r157+-1664];
	add.s32 	%r79, %r78, %r77;
	min.s32 	%r80, %r68, %r79;
	ld.shared.u32 	%r81, [%r157+-1536];
	add.s32 	%r82, %r81, %r77;
	min.s32 	%r83, %r71, %r82;
	ld.shared.u32 	%r84, [%r158+4];
	add.s32 	%r85, %r78, %r84;
	min.s32 	%r86, %r74, %r85;
	add.s32 	%r87, %r81, %r84;
	min.s32 	%r88, %r76, %r87;
	ld.shared.u32 	%r89, [%r158+-8184];
	ld.shared.u32 	%r90, [%r157+-1408];
	add.s32 	%r91, %r90, %r89;
	min.s32 	%r92, %r80, %r91;
	ld.shared.u32 	%r93, [%r157+-1280];
	add.s32 	%r94, %r93, %r89;
	min.s32 	%r95, %r83, %r94;
	ld.shared.u32 	%r96, [%r158+8];
	add.s32 	%r97, %r90, %r96;
	min.s32 	%r98, %r86, %r97;
	add.s32 	%r99, %r93, %r96;
	min.s32 	%r100, %r88, %r99;
	ld.shared.u32 	%r101, [%r158+-8180];
	ld.shared.u32 	%r102, [%r157+-1152];
	add.s32 	%r103, %r102, %r101;
	min.s32 	%r104, %r92, %r103;
	ld.shared.u32 	%r105, [%r157+-1024];
	add.s32 	%r106, %r105, %r101;
	min.s32 	%r107, %r95, %r106;
	ld.shared.u32 	%r108, [%r158+12];
	add.s32 	%r109, %r102, %r108;
	min.s32 	%r110, %r98, %r109;
	add.s32 	%r111, %r105, %r108;
	min.s32 	%r112, %r100, %r111;
	ld.shared.u32 	%r113, [%r158+-8176];
	ld.shared.u32 	%r114, [%r157+-896];
	add.s32 	%r115, %r114, %r113;
	min.s32 	%r116, %r104, %r115;
	ld.shared.u32 	%r117, [%r157+-768];
	add.s32 	%r118, %r117, %r113;
	min.s32 	%r119, %r107, %r118;
	ld.shared.u32 	%r120, [%r158+16];
	add.s32 	%r121, %r114, %r120;
	min.s32 	%r122, %r110, %r121;
	add.s32 	%r123, %r117, %r120;
	min.s32 	%r124, %r112, %r123;
	ld.shared.u32 	%r125, [%r158+-8172];
	ld.shared.u32 	%r126, [%r157+-640];
	add.s32 	%r127, %r126, %r125;
	min.s32 	%r128, %r116, %r127;
	ld.shared.u32 	%r129, [%r157+-512];
	add.s32 	%r130, %r129, %r125;
	min.s32 	%r131, %r119, %r130;
	ld.shared.u32 	%r132, [%r158+20];
	add.s32 	%r133, %r126, %r132;
	min.s32 	%r134, %r122, %r133;
	add.s32 	%r135, %r129, %r132;
	min.s32 	%r136, %r124, %r135;
	ld.shared.u32 	%r137, [%r158+-8168];
	ld.shared.u32 	%r138, [%r157+-384];
	add.s32 	%r139, %r138, %r137;
	min.s32 	%r140, %r128, %r139;
	ld.shared.u32 	%r141, [%r157+-256];
	add.s32 	%r142, %r141, %r137;
	min.s32 	%r143, %r131, %r142;
	ld.shared.u32 	%r144, [%r158+24];
	add.s32 	%r145, %r138, %r144;
	min.s32 	%r146, %r134, %r145;
	add.s32 	%r147, %r141, %r144;
	min.s32 	%r148, %r136, %r147;
	ld.shared.u32 	%r149, [%r158+-8164];
	ld.shared.u32 	%r150, [%r157+-128];
	add.s32 	%r151, %r150, %r149;
	min.s32 	%r163, %r140, %r151;
	ld.shared.u32 	%r152, [%r157];
	add.s32 	%r153, %r152, %r149;
	min.s32 	%r162, %r143, %r153;
	ld.shared.u32 	%r154, [%r158+28];
	add.s32 	%r155, %r150, %r154;
	min.s32 	%r161, %r146, %r155;
	add.s32 	%r156, %r152, %r154;
	min.s32 	%r160, %r148, %r156;
	add.s32 	%r159, %r159, 32;
	add.s32 	%r158, %r158, 32;
	add.s32 	%r157, %r157, 2048;
	setp.ne.s32 	%p3, %r159, 8448;
	@%p3 bra 	$L__BB2_1;
	st.global.u32 	[%rd1], %r163;
	st.global.u32 	[%rd1+128], %r162;
	st.global.u32 	[%rd2], %r161;
	st.global.u32 	[%rd2+128], %r160;
	ret;

}


// ===== COMPILED SASS (sm_100) =====

	.target	sm_100

	.elftype	@"ET_EXEC"


//--------------------- .note.nv.tkinfo           --------------------------
	.section	.note.nv.tkinfo,"",@"SHT_NOTE"
	.sectionflags	@"SHF_NOTE_NV_TKINFO"
	.tkinfo
        /*0018*/ 	.word	0x00000002
        /*0030*/ 	.string	""
        /*0030*/ 	.string	"ptxas"
        /*0030*/ 	.string	"Cuda compilation tools, release 13.0, V13.0.88"
        /*0030*/ 	.string	"Build cuda_13.0.r13.0/compiler.36424714_0"
        /*0030*/ 	.string	"-arch sm_100 -m 64 "



//--------------------- .note.nv.cuinfo           --------------------------
	.section	.note.nv.cuinfo,"",@"SHT_NOTE"
	.sectionflags	@"SHF_NOTE_NV_CUINFO"
        /*0018*/ 	.short	0x0002
        /*001a*/ 	.short	0x0064
        /*001c*/ 	.short	0x0082
	.zero		2


//--------------------- .nv.info                  --------------------------
	.section	.nv.info,"",@"SHT_CUDA_INFO"
	.align	4


	//----- nvinfo : EIATTR_REGCOUNT
	.align		4
        /*0000*/ 	.byte	0x04, 0x2f
        /*0002*/ 	.short	(.L_1 - .L_0)
	.align		4
.L_0:
        /*0004*/ 	.word	index@(_Z6stage1Piii)
        /*0008*/ 	.word	0x00000014


	//----- nvinfo : EIATTR_FRAME_SIZE
	.align		4
.L_1:
        /*000c*/ 	.byte	0x04, 0x11
        /*000e*/ 	.short	(.L_3 - .L_2)
	.align		4
.L_2:
        /*0010*/ 	.word	index@(_Z6stage1Piii)
        /*0014*/ 	.word	0x00000000


	//----- nvinfo : EIATTR_REGCOUNT
	.align		4
.L_3:
        /*0018*/ 	.byte	0x04, 0x2f
        /*001a*/ 	.short	(.L_5 - .L_4)
	.align		4
.L_4:
        /*001c*/ 	.word	index@(_Z6stage2Piii)
        /*0020*/ 	.word	0x0000001e


	//----- nvinfo : EIATTR_FRAME_SIZE
	.align		4
.L_5:
        /*0024*/ 	.byte	0x04, 0x11
        /*0026*/ 	.short	(.L_7 - .L_6)
	.align		4
.L_6:
        /*0028*/ 	.word	index@(_Z6stage2Piii)
        /*002c*/ 	.word	0x00000000


	//----- nvinfo : EIATTR_REGCOUNT
	.align		4
.L_7:
        /*0030*/ 	.byte	0x04, 0x2f
        /*0032*/ 	.short	(.L_9 - .L_8)
	.align		4
.L_8:
        /*0034*/ 	.word	index@(_Z6stage3Piii)
        /*0038*/ 	.word	0x0000001f


	//----- nvinfo : EIATTR_FRAME_SIZE
	.align		4
.L_9:
        /*003c*/ 	.byte	0x04, 0x11
        /*003e*/ 	.short	(.L_11 - .L_10)
	.align		4
.L_10:
        /*0040*/ 	.word	index@(_Z6stage3Piii)
        /*0044*/ 	.word	0x00000000


	//----- nvinfo : EIATTR_MIN_STACK_SIZE
	.align		4
.L_11:
        /*0048*/ 	.byte	0x04, 0x12
        /*004a*/ 	.short	(.L_13 - .L_12)
	.align		4
.L_12:
        /*004c*/ 	.word	index@(_Z6stage3Piii)
        /*0050*/ 	.word	0x00000000


	//----- nvinfo : EIATTR_MIN_STACK_SIZE
	.align		4
.L_13:
        /*0054*/ 	.byte	0x04, 0x12
        /*0056*/ 	.short	(.L_15 - .L_14)
	.align		4
.L_14:
        /*0058*/ 	.word	index@(_Z6stage2Piii)
        /*005c*/ 	.word	0x00000000


	//----- nvinfo : EIATTR_MIN_STACK_SIZE
	.align		4
.L_15:
        /*0060*/ 	.byte	0x04, 0x12
        /*0062*/ 	.short	(.L_17 - .L_16)
	.align		4
.L_16:
        /*0064*/ 	.word	index@(_Z6stage1Piii)
        /*0068*/ 	.word	0x00000000
.L_17:


//--------------------- .nv.compat                --------------------------
	.section	.nv.compat,"",@"SHT_CUDA_COMPAT_INFO"
	.align	4
        /*0000*/ 	.byte	0x02, 0x09, 0x00, 0x00, 0x02, 0x02, 0x01, 0x00, 0x02, 0x05, 0x05, 0x00, 0x03, 0x07, 0x01, 0x01
        /*0010*/ 	.byte	0x02, 0x03, 0x00, 0x00, 0x02, 0x06, 0x01, 0x00, 0x04, 0x0b, 0x08, 0x00, 0x09, 0x00, 0x00, 0x00
        /*0020*/ 	.byte	0x00, 0x00, 0x00, 0x00


//--------------------- .nv.info._Z6stage3Piii    --------------------------
	.section	.nv.info._Z6stage3Piii,"",@"SHT_CUDA_INFO"
	.sectionflags	@""
	.align	4


	//----- nvinfo : EIATTR_CUDA_API_VERSION
	.align		4
        /*0000*/ 	.byte	0x04, 0x37
        /*0002*/ 	.short	(.L_19 - .L_18)
.L_18:
        /*0004*/ 	.word	0x00000082


	//----- nvinfo : EIATTR_KPARAM_INFO
	.align		4
.L_19:
        /*0008*/ 	.byte	0x04, 0x17
        /*000a*/ 	.short	(.L_21 - .L_20)
.L_20:
        /*000c*/ 	.word	0x00000000
        /*0010*/ 	.short	0x0002
        /*0012*/ 	.short	0x000c
        /*0014*/ 	.byte	0x00, 0xf0, 0x11, 0x00


	//----- nvinfo : EIATTR_KPARAM_INFO
	.align		4
.L_21:
        /*0018*/ 	.byte	0x04, 0x17
        /*001a*/ 	.short	(.L_23 - .L_22)
.L_22:
        /*001c*/ 	.word	0x00000000
        /*0020*/ 	.short	0x0001
        /*0022*/ 	.short	0x0008
        /*0024*/ 	.byte	0x00, 0xf0, 0x11, 0x00


	//----- nvinfo : EIATTR_KPARAM_INFO
	.align		4
.L_23:
        /*0028*/ 	.byte	0x04, 0x17
        /*002a*/ 	.short	(.L_25 - .L_24)
.L_24:
        /*002c*/ 	.word	0x00000000
        /*0030*/ 	.short	0x0000
        /*0032*/ 	.short	0x0000
        /*0034*/ 	.byte	0x00, 0xf5, 0x21, 0x00


	//----- nvinfo : EIATTR_SPARSE_MMA_MASK
	.align		4
.L_25:
        /*0038*/ 	.byte	0x03, 0x50
        /*003a*/ 	.short	0x0000


	//----- nvinfo : EIATTR_MAXREG_COUNT
	.align		4
        /*003c*/ 	.byte	0x03, 0x1b
        /*003e*/ 	.short	0x00ff


	//----- nvinfo : EIATTR_NUM_BARRIERS
	.align		4
        /*0040*/ 	.byte	0x02, 0x4c
        /*0042*/ 	.byte	0x01
	.zero		1


	//----- nvinfo : EIATTR_MERCURY_ISA_VERSION
	.align		4
        /*0044*/ 	.byte	0x03, 0x5f
        /*0046*/ 	.short	0x0101


	//----- nvinfo : EIATTR_VRC_CTA_INIT_COUNT
	.align		4
        /*0048*/ 	.byte	0x02, 0x4a
	.zero		1
	.zero		1


	//----- nvinfo : EIATTR_EXIT_INSTR_OFFSETS
	.align		4
        /*004c*/ 	.byte	0x04, 0x1c
        /*004e*/ 	.short	(.L_27 - .L_26)


	//   ....[0]....
.L_26:
        /*0050*/ 	.word	0x000007f0


	//----- nvinfo : EIATTR_CBANK_PARAM_SIZE
	.align		4
.L_27:
        /*0054*/ 	.byte	0x03, 0x19
        /*0056*/ 	.short	0x0010


	//----- nvinfo : EIATTR_PARAM_CBANK
	.align		4
        /*0058*/ 	.byte	0x04, 0x0a
        /*005a*/ 	.short	(.L_29 - .L_28)
	.align		4
.L_28:
        /*005c*/ 	.word	index@(.nv.constant0._Z6stage3Piii)
        /*0060*/ 	.short	0x0380
        /*0062*/ 	.short	0x0010


	//----- nvinfo : EIATTR_SW_WAR
	.align		4
.L_29:
        /*0064*/ 	.byte	0x04, 0x36
        /*0066*/ 	.short	(.L_31 - .L_30)
.L_30:
        /*0068*/ 	.word	0x00000008
.L_31:


//--------------------- .nv.info._Z6stage2Piii    --------------------------
	.section	.nv.info._Z6stage2Piii,"",@"SHT_CUDA_INFO"
	.sectionflags	@""
	.align	4


	//----- nvinfo : EIATTR_CUDA_API_VERSION
	.align		4
        /*0000*/ 	.byte	0x04, 0x37
        /*0002*/ 	.short	(.L_33 - .L_32)
.L_32:
        /*0004*/ 	.word	0x00000082


	//----- nvinfo : EIATTR_KPARAM_INFO
	.align		4
.L_33:
        /*0008*/ 	.byte	0x04, 0x17
        /*000a*/ 	.short	(.L_35 - .L_34)
.L_34:
        /*000c*/ 	.word	0x00000000
        /*0010*/ 	.short	0x0002
        /*0012*/ 	.short	0x000c
        /*0014*/ 	.byte	0x00, 0xf0, 0x11, 0x00


	//----- nvinfo : EIATTR_KPARAM_INFO
	.align		4
.L_35:
        /*0018*/ 	.byte	0x04, 0x17
        /*001a*/ 	.short	(.L_37 - .L_36)
.L_36:
        /*001c*/ 	.word	0x00000000
        /*0020*/ 	.short	0x0001
        /*0022*/ 	.short	0x0008
        /*0024*/ 	.byte	0x00, 0xf0, 0x11, 0x00


	//----- nvinfo : EIATTR_KPARAM_INFO
	.align		4
.L_37:
        /*0028*/ 	.byte	0x04, 0x17
        /*002a*/ 	.short	(.L_39 - .L_38)
.L_38:
        /*002c*/ 	.word	0x00000000
        /*0030*/ 	.short	0x0000
        /*0032*/ 	.short	0x0000
        /*0034*/ 	.byte	0x00, 0xf5, 0x21, 0x00


	//----- nvinfo : EIATTR_SPARSE_MMA_MASK
	.align		4
.L_39:
        /*0038*/ 	.byte	0x03, 0x50
        /*003a*/ 	.short	0x0000


	//----- nvinfo : EIATTR_MAXREG_COUNT
	.align		4
        /*003c*/ 	.byte	0x03, 0x1b
        /*003e*/ 	.short	0x00ff


	//----- nvinfo : EIATTR_NUM_BARRIERS
	.align		4
        /*0040*/ 	.byte	0x02, 0x4c
        /*0042*/ 	.byte	0x01
	.zero		1


	//----- nvinfo : EIATTR_MERCURY_ISA_VERSION
	.align		4
        /*0044*/ 	.byte	0x03, 0x5f
        /*0046*/ 	.short	0x0101


	//----- nvinfo : EIATTR_VRC_CTA_INIT_COUNT
	.align		4
        /*0048*/ 	.byte	0x02, 0x4a
	.zero		1
	.zero		1


	//----- nvinfo : EIATTR_EXIT_INSTR_OFFSETS
	.align		4
        /*004c*/ 	.byte	0x04, 0x1c
        /*004e*/ 	.short	(.L_41 - .L_40)


	//   ....[0]....
.L_40:
        /*0050*/ 	.word	0x00000910


	//   ....[1]....
        /*0054*/ 	.word	0x000011e0


	//----- nvinfo : EIATTR_CBANK_PARAM_SIZE
	.align		4
.L_41:
        /*0058*/ 	.byte	0x03, 0x19
        /*005a*/ 	.short	0x0010


	//----- nvinfo : EIATTR_PARAM_CBANK
	.align		4
        /*005c*/ 	.byte	0x04, 0x0a
        /*005e*/ 	.short	(.L_43 - .L_42)
	.align		4
.L_42:
        /*0060*/ 	.word	index@(.nv.constant0._Z6stage2Piii)
        /*0064*/ 	.short	0x0380
        /*0066*/ 	.short	0x0010


	//----- nvinfo : EIATTR_SW_WAR
	.align		4
.L_43:
        /*0068*/ 	.byte	0x04, 0x36
        /*006a*/ 	.short	(.L_45 - .L_44)
.L_44:
        /*006c*/ 	.word	0x00000008
.L_45:


//--------------------- .nv.info._Z6stage1Piii    --------------------------
	.section	.nv.info._Z6stage1Piii,"",@"SHT_CUDA_INFO"
	.sectionflags	@""
	.align	4


	//----- nvinfo : EIATTR_CUDA_API_VERSION
	.align		4
        /*0000*/ 	.byte	0x04, 0x37
        /*0002*/ 	.short	(.L_47 - .L_46)
.L_46:
        /*0004*/ 	.word	0x00000082


	//----- nvinfo : EIATTR_KPARAM_INFO
	.align		4
.L_47:
        /*0008*/ 	.byte	0x04, 0x17
        /*000a*/ 	.short	(.L_49 - .L_48)
.L_48:
        /*000c*/ 	.word	0x00000000
        /*0010*/ 	.short	0x0002
        /*0012*/ 	.short	0x000c
        /*0014*/ 	.byte	0x00, 0xf0, 0x11, 0x00


	//----- nvinfo : EIATTR_KPARAM_INFO
	.align		4
.L_49:
        /*0018*/ 	.byte	0x04, 0x17
        /*001a*/ 	.short	(.L_51 - .L_50)
.L_50:
        /*001c*/ 	.word	0x00000000
        /*0020*/ 	.short	0x0001
        /*0022*/ 	.short	0x0008
        /*0024*/ 	.byte	0x00, 0xf0, 0x11, 0x00


	//----- nvinfo : EIATTR_KPARAM_INFO
	.align		4
.L_51:
        /*0028*/ 	.byte	0x04, 0x17
        /*002a*/ 	.short	(.L_53 - .L_52)
.L_52:
        /*002c*/ 	.word	0x00000000
        /*0030*/ 	.short	0x0000
        /*0032*/ 	.short	0x0000
        /*0034*/ 	.byte	0x00, 0xf5, 0x21, 0x00


	//----- nvinfo : EIATTR_SPARSE_MMA_MASK
	.align		4
.L_53:
        /*0038*/ 	.byte	0x03, 0x50
        /*003a*/ 	.short	0x0000


	//----- nvinfo : EIATTR_MAXREG_COUNT
	.align		4
        /*003c*/ 	.byte	0x03, 0x1b
        /*003e*/ 	.short	0x00ff


	//----- nvinfo : EIATTR_NUM_BARRIERS
	.align		4
        /*0040*/ 	.byte	0x02, 0x4c
        /*0042*/ 	.byte	0x01
	.zero		1


	//----- nvinfo : EIATTR_MERCURY_ISA_VERSION
	.align		4
        /*0044*/ 	.byte	0x03, 0x5f
        /*0046*/ 	.short	0x0101


	//----- nvinfo : EIATTR_VRC_CTA_INIT_COUNT
	.align		4
        /*0048*/ 	.byte	0x02, 0x4a
	.zero		1
	.zero		1


	//----- nvinfo : EIATTR_EXIT_INSTR_OFFSETS
	.align		4
        /*004c*/ 	.byte	0x04, 0x1c
        /*004e*/ 	.short	(.L_55 - .L_54)


	//   ....[0]....
.L_54:
        /*0050*/ 	.word	0x000007b0


	//----- nvinfo : EIATTR_CBANK_PARAM_SIZE
	.align		4
.L_55:
        /*0054*/ 	.byte	0x03, 0x19
        /*0056*/ 	.short	0x0010


	//----- nvinfo : EIATTR_PARAM_CBANK
	.align		4
        /*0058*/ 	.byte	0x04, 0x0a
        /*005a*/ 	.short	(.L_57 - .L_56)
	.align		4
.L_56:
        /*005c*/ 	.word	index@(.nv.constant0._Z6stage1Piii)
        /*0060*/ 	.short	0x0380
        /*0062*/ 	.short	0x0010


	//----- nvinfo : EIATTR_SW_WAR
	.align		4
.L_57:
        /*0064*/ 	.byte	0x04, 0x36
        /*0066*/ 	.short	(.L_59 - .L_58)
.L_58:
        /*0068*/ 	.word	0x00000008
.L_59:


//--------------------- .nv.callgraph             --------------------------
	.section	.nv.callgraph,"",@"SHT_CUDA_CALLGRAPH"
	.align	4
	.sectionentsize	8
	.align		4
        /*0000*/ 	.word	0x00000000
	.align		4
        /*0004*/ 	.word	0xffffffff
	.align		4
        /*0008*/ 	.word	0x00000000
	.align		4
        /*000c*/ 	.word	0xfffffffe
	.align		4
        /*0010*/ 	.word	0x00000000
	.align		4
        /*0014*/ 	.word	0xfffffffd
	.align		4
        /*0018*/ 	.word	0x00000000
	.align		4
        /*001c*/ 	.word	0xfffffffc


//--------------------- .text._Z6stage3Piii       --------------------------
	.section	.text._Z6stage3Piii,"ax",@progbits
	.align	128
        .global         _Z6stage3Piii
        .type           _Z6stage3Piii,@function
        .size           _Z6stage3Piii,(.L_x_8 - _Z6stage3Piii)
        .other          _Z6stage3Piii,@"STO_CUDA_ENTRY STV_DEFAULT"
_Z6stage3Piii:
.text._Z6stage3Piii:
[----:B------:R-:W-:Y:S08]  /*0000*/  LDC R1, c[0x0][0x37c] ;  /* 0x0000df00ff017b82 */ /* 0x000ff00000000800 */
[----:B------:R-:W0:Y:S01]  /*0010*/  LDC.64 R2, c[0x0][0x388] ;  /* 0x0000e200ff027b82 */ /* 0x000e220000000a00 */
[----:B------:R-:W1:Y:S01]  /*0020*/  S2R R0, SR_TID.Y ;  /* 0x0000000000007919 */ /* 0x000e620000002200 */
[----:B------:R-:W2:Y:S06]  /*0030*/  S2R R7, SR_TID.X ;  /* 0x0000000000077919 */ /* 0x000eac0000002100 */
[----:B------:R-:W3:Y:S08]  /*0040*/  S2UR UR5, SR_CTAID.Y ;  /* 0x00000000000579c3 */ /* 0x000ef00000002600 */
[----:B------:R-:W4:Y:S01]  /*0050*/  S2UR UR4, SR_CTAID.X ;  /* 0x00000000000479c3 */ /* 0x000f220000002500 */
[----:B0-----:R-:W-:-:S07]  /*0060*/  SHF.R.S32.HI R4, RZ, 0x6, R2 ;  /* 0x00000006ff047819 */ /* 0x001fce0000011402 */
[----:B------:R-:W0:Y:S01]  /*0070*/  LDC.64 R20, c[0x0][0x380] ;  /* 0x0000e000ff147b82 */ /* 0x000e220000000a00 */
[----:B---3--:R-:W-:Y:S01]  /*0080*/  ISETP.LE.U32.AND P1, PT, R4, UR5, PT ;  /* 0x0000000504007c0c */ /* 0x008fe2000bf23070 */
[----:B------:R-:W-:-:S06]  /*0090*/  UIADD3 UR7, UPT, UPT, UR5, 0x1, URZ ;  /* 0x0000000105077890 */ /* 0x000fcc000fffe0ff */
[----:B------:R-:W-:Y:S01]  /*00a0*/  IMAD.U32 R5, RZ, RZ, UR7 ;  /* 0x00000007ff057e24 */ /* 0x000fe2000f8e00ff */
[----:B----4-:R-:W-:Y:S01]  /*00b0*/  ISETP.LE.U32.AND P0, PT, R4, UR4, PT ;  /* 0x0000000404007c0c */ /* 0x010fe2000bf03070 */
[----:B------:R-:W-:-:S04]  /*00c0*/  UIADD3 UR6, UPT, UPT, UR4, 0x1, URZ ;  /* 0x0000000104067890 */ /* 0x000fc8000fffe0ff */
[----:B------:R-:W-:Y:S02]  /*00d0*/  @!P1 IMAD R5, RZ, RZ, UR5 ;  /* 0x00000005ff059e24 */ /* 0x000fe4000f8e02ff */
[----:B------:R-:W-:Y:S02]  /*00e0*/  IMAD.U32 R22, RZ, RZ, UR6 ;  /* 0x00000006ff167e24 */ /* 0x000fe4000f8e00ff */
[----:B-1----:R-:W-:Y:S02]  /*00f0*/  IMAD R16, R5, 0x40, R0 ;  /* 0x0000004005107824 */ /* 0x002fe400078e0200 */
[----:B------:R-:W-:Y:S01]  /*0100*/  IMAD.IADD R5, R0, 0x1, R2 ;  /* 0x0000000100057824 */ /* 0x000fe200078e0202 */
[----:B------:R-:W1:Y:S01]  /*0110*/  LDCU.64 UR6, c[0x0][0x358] ;  /* 0x00006b00ff0677ac */ /* 0x000e620008000a00 */
[----:B------:R-:W-:Y:S02]  /*0120*/  @!P0 IMAD R22, RZ, RZ, UR4 ;  /* 0x00000004ff168e24 */ /* 0x000fe4000f8e02ff */
[----:B------:R-:W-:-:S02]  /*0130*/  IMAD R4, R16, R3, RZ ;  /* 0x0000000310047224 */ /* 0x000fc400078e02ff */
[----:B--2---:R-:W-:Y:S02]  /*0140*/  IMAD R22, R22, 0x40, R7 ;  /* 0x0000004016167824 */ /* 0x004fe400078e0207 */
[----:B------:R-:W-:Y:S02]  /*0150*/  IMAD.IADD R2, R7, 0x1, R2 ;  /* 0x0000000107027824 */ /* 0x000fe400078e0202 */
[----:B------:R-:W-:Y:S02]  /*0160*/  IMAD R6, R5, R3, R22 ;  /* 0x0000000305067224 */ /* 0x000fe400078e0216 */
[----:B------:R-:W-:Y:S02]  /*0170*/  IMAD R13, R3, 0x20, R4 ;  /* 0x00000020030d7824 */ /* 0x000fe400078e0204 */
[--C-:B------:R-:W-:Y:S02]  /*0180*/  IMAD.IADD R19, R4, 0x1, R2.reuse ;  /* 0x0000000104137824 */ /* 0x100fe400078e0202 */
[----:B------:R-:W-:-:S02]  /*0190*/  IMAD.IADD R5, R13, 0x1, R2 ;  /* 0x000000010d057824 */ /* 0x000fc400078e0202 */
[----:B------:R-:W-:Y:S02]  /*01a0*/  IMAD R9, R3, 0x20, R6 ;  /* 0x0000002003097824 */ /* 0x000fe400078e0206 */
[----:B0-----:R-:W-:-:S04]  /*01b0*/  IMAD.WIDE R24, R6, 0x4, R20 ;  /* 0x0000000406187825 */ /* 0x001fc800078e0214 */
[--C-:B------:R-:W-:Y:S01]  /*01c0*/  IMAD.WIDE R18, R19, 0x4, R20.reuse ;  /* 0x0000000413127825 */ /* 0x100fe200078e0214 */
[----:B-1----:R-:W2:Y:S03]  /*01d0*/  LDG.E R6, desc[UR6][R24.64] ;  /* 0x0000000618067981 */ /* 0x002ea6000c1e1900 */
[--C-:B------:R-:W-:Y:S01]  /*01e0*/  IMAD.WIDE R4, R5, 0x4, R20.reuse ;  /* 0x0000000405047825 */ /* 0x100fe200078e0214 */
[----:B------:R-:W3:Y:S03]  /*01f0*/  LDG.E R11, desc[UR6][R24.64+0x80] ;  /* 0x00008006180b7981 */ /* 0x000ee6000c1e1900 */
[----:B------:R-:W-:Y:S01]  /*0200*/  IMAD.WIDE R8, R9, 0x4, R20 ;  /* 0x0000000409087825 */ /* 0x000fe200078e0214 */
[----:B------:R-:W4:Y:S04]  /*0210*/  LDG.E R10, desc[UR6][R18.64] ;  /* 0x00000006120a7981 */ /* 0x000f28000c1e1900 */
[----:B------:R-:W4:Y:S04]  /*0220*/  LDG.E R14, desc[UR6][R18.64+0x80] ;  /* 0x00008006120e7981 */ /* 0x000f28000c1e1900 */
[----:B------:R-:W4:Y:S04]  /*0230*/  LDG.E R12, desc[UR6][R4.64] ;  /* 0x00000006040c7981 */ /* 0x000f28000c1e1900 */
[----:B------:R0:W4:Y:S04]  /*0240*/  LDG.E R23, desc[UR6][R4.64+0x80] ;  /* 0x0000800604177981 */ /* 0x000128000c1e1900 */
[----:B------:R-:W4:Y:S04]  /*0250*/  LDG.E R26, desc[UR6][R8.64] ;  /* 0x00000006081a7981 */ /* 0x000f28000c1e1900 */
[----:B------:R-:W4:Y:S01]  /*0260*/  LDG.E R28, desc[UR6][R8.64+0x80] ;  /* 0x00008006081c7981 */ /* 0x000f22000c1e1900 */
[----:B------:R-:W1:Y:S01]  /*0270*/  S2UR UR5, SR_CgaCtaId ;  /* 0x00000000000579c3 */ /* 0x000e620000008800 */
[----:B------:R-:W-:Y:S01]  /*0280*/  UMOV UR4, 0x400 ;  /* 0x0000040000047882 */ /* 0x000fe20000000000 */
[----:B------:R-:W-:-:S02]  /*0290*/  IMAD R3, R16, R3, R22 ;  /* 0x0000000310037224 */ /* 0x000fc400078e0216 */
[----:B0-----:R-:W-:Y:S02]  /*02a0*/  IMAD R4, R0, 0x40, R7 ;  /* 0x0000004000047824 */ /* 0x001fe400078e0207 */
[----:B------:R-:W-:Y:S02]  /*02b0*/  IMAD.IADD R13, R22, 0x1, R13 ;  /* 0x00000001160d7824 */ /* 0x000fe400078e020d */
[----:B------:R-:W-:-:S04]  /*02c0*/  IMAD.WIDE R2, R3, 0x4, R20 ;  /* 0x0000000403027825 */ /* 0x000fc800078e0214 */
[----:B------:R-:W-:Y:S01]  /*02d0*/  IMAD.WIDE R20, R13, 0x4, R20 ;  /* 0x000000040d147825 */ /* 0x000fe200078e0214 */
[----:B------:R0:W5:Y:S04]  /*02e0*/  LDG.E R17, desc[UR6][R2.64] ;  /* 0x0000000602117981 */ /* 0x000168000c1e1900 */
[----:B------:R0:W5:Y:S04]  /*02f0*/  LDG.E R15, desc[UR6][R2.64+0x80] ;  /* 0x00008006020f7981 */ /* 0x000168000c1e1900 */
[----:B------:R0:W5:Y:S01]  /*0300*/  LDG.E R13, desc[UR6][R20.64] ;  /* 0x00000006140d7981 */ /* 0x000162000c1e1900 */
[----:B-1----:R-:W-:-:S03]  /*0310*/  ULEA UR4, UR5, UR4, 0x18 ;  /* 0x0000000405047291 */ /* 0x002fc6000f8ec0ff */
[----:B------:R0:W5:Y:S03]  /*0320*/  LDG.E R19, desc[UR6][R20.64+0x80] ;  /* 0x0000800614137981 */ /* 0x000166000c1e1900 */
[----:B------:R-:W-:Y:S02]  /*0330*/  LEA R5, R4, UR4, 0x2 ;  /* 0x0000000404057c11 */ /* 0x000fe4000f8e10ff */
[----:B------:R-:W-:Y:S02]  /*0340*/  LEA R0, R0, UR4, 0x8 ;  /* 0x0000000400007c11 */ /* 0x000fe4000f8e40ff */
[----:B------:R-:W-:Y:S01]  /*0350*/  LEA R7, R7, UR4, 0x2 ;  /* 0x0000000407077c11 */ /* 0x000fe2000f8e10ff */
[----:B------:R-:W-:Y:S02]  /*0360*/  UMOV UR4, 0x2000 ;  /* 0x0000200000047882 */ /* 0x000fe40000000000 */
[----:B------:R-:W-:-:S02]  /*0370*/  VIADD R0, R0, 0x2000 ;  /* 0x0000200000007836 */ /* 0x000fc40000000000 */
[----:B------:R-:W-:Y:S01]  /*0380*/  VIADD R22, R7, 0x4780 ;  /* 0x0000478007167836 */ /* 0x000fe20000000000 */
[----:B--2---:R0:W-:Y:S04]  /*0390*/  STS [R5+0x4000], R6 ;  /* 0x0040000605007388 */ /* 0x0041e80000000800 */
[----:B---3--:R0:W-:Y:S04]  /*03a0*/  STS [R5+0x4080], R11 ;  /* 0x0040800b05007388 */ /* 0x0081e80000000800 */
[----:B----4-:R0:W-:Y:S04]  /*03b0*/  STS [R5], R10 ;  /* 0x0000000a05007388 */ /* 0x0101e80000000800 */
[----:B------:R0:W-:Y:S04]  /*03c0*/  STS [R5+0x80], R14 ;  /* 0x0000800e05007388 */ /* 0x0001e80000000800 */
[----:B------:R0:W-:Y:S04]  /*03d0*/  STS [R5+0x2000], R12 ;  /* 0x0020000c05007388 */ /* 0x0001e80000000800 */
[----:B------:R0:W-:Y:S04]  /*03e0*/  STS [R5+0x2080], R23 ;  /* 0x0020801705007388 */ /* 0x0001e80000000800 */
[----:B------:R0:W-:Y:S04]  /*03f0*/  STS [R5+0x6000], R26 ;  /* 0x0060001a05007388 */ /* 0x0001e80000000800 */
[----:B------:R0:W-:Y:S01]  /*0400*/  STS [R5+0x6080], R28 ;  /* 0x0060801c05007388 */ /* 0x0001e20000000800 */
[----:B------:R-:W-:Y:S06]  /*0410*/  BAR.SYNC.DEFER_BLOCKING 0x0 ;  /* 0x0000000000007b1d */ /* 0x000fec0000010000 */
.L_x_0:
[----:B------:R-:W-:Y:S01]  /*0420*/  LDS R16, [R22+-0x780] ;  /* 0xfff8800016107984 */ /* 0x000fe20000000800 */
[----:B------:R-:W-:-:S03]  /*0430*/  UIADD3 UR4, UPT, UPT, UR4, 0x20, URZ ;  /* 0x0000002004047890 */ /* 0x000fc6000fffe0ff */
[----:B0-----:R-:W0:Y:S01]  /*0440*/  LDS.128 R4, [R0+-0x2000] ;  /* 0xffe0000000047984 */ /* 0x001e220000000c00 */
[----:B------:R-:W-:-:S03]  /*0450*/  UISETP.NE.AND UP0, UPT, UR4, 0x2100, UPT ;  /* 0x000021000400788c */ /* 0x000fc6000bf05270 */
[----:B------:R-:W1:Y:S04]  /*0460*/  LDS.128 R8, [R0] ;  /* 0x0000000000087984 */ /* 0x000e680000000c00 */
[----:B------:R-:W2:Y:S04]  /*0470*/  LDS R18, [R22+-0x700] ;  /* 0xfff9000016127984 */ /* 0x000ea80000000800 */
[----:B------:R-:W3:Y:S04]  /*0480*/  LDS R14, [R22+-0x680] ;  /* 0xfff98000160e7984 */ /* 0x000ee80000000800 */
[----:B------:R-:W4:Y:S04]  /*0490*/  LDS R12, [R22+-0x600] ;  /* 0xfffa0000160c7984 */ /* 0x000f280000000800 */
[----:B------:R-:W4:Y:S04]  /*04a0*/  LDS R25, [R22+-0x580] ;  /* 0xfffa800016197984 */ /* 0x000f280000000800 */
[----:B------:R-:W4:Y:S04]  /*04b0*/  LDS R23, [R22+-0x500] ;  /* 0xfffb000016177984 */ /* 0x000f280000000800 */
[----:B------:R-:W4:Y:S04]  /*04c0*/  LDS R24, [R22+-0x480] ;  /* 0xfffb800016187984 */ /* 0x000f280000000800 */
[----:B------:R-:W4:Y:S01]  /*04d0*/  LDS R26, [R22+-0x400] ;  /* 0xfffc0000161a7984 */ /* 0x000f220000000800 */
[----:B0----5:R-:W-:-:S02]  /*04e0*/  VIADDMNMX R17, R16, R4, R17, PT ;  /* 0x0000000410117246 */ /* 0x021fc40003800111 */
[----:B-1----:R-:W-:Y:S02]  /*04f0*/  VIADDMNMX R13, R16, R8, R13, PT ;  /* 0x00000008100d7246 */ /* 0x002fe4000380010d */
[C---:B--2---:R-:W-:Y:S02]  /*0500*/  VIADDMNMX R4, R18.reuse, R4, R15, PT ;  /* 0x0000000412047246 */ /* 0x044fe4000380010f */
[----:B------:R-:W-:Y:S02]  /*0510*/  VIADDMNMX R8, R18, R8, R19, PT ;  /* 0x0000000812087246 */ /* 0x000fe40003800113 */
[C---:B---3--:R-:W-:Y:S02]  /*0520*/  VIADDMNMX R17, R14.reuse, R5, R17, PT ;  /* 0x000000050e117246 */ /* 0x048fe40003800111 */
[----:B------:R-:W-:Y:S02]  /*0530*/  VIADDMNMX R13, R14, R9, R13, PT ;  /* 0x000000090e0d7246 */ /* 0x000fe4000380010d */
[----:B----4-:R-:W-:-:S02]  /*0540*/  VIADDMNMX R5, R12, R5, R4, PT ;  /* 0x000000050c057246 */ /* 0x010fc40003800104 */
[----:B------:R-:W-:Y:S02]  /*0550*/  VIADDMNMX R8, R12, R9, R8, PT ;  /* 0x000000090c087246 */ /* 0x000fe40003800108 */
[C---:B------:R-:W-:Y:S01]  /*0560*/  VIADDMNMX R4, R25.reuse, R6, R17, PT ;  /* 0x0000000619047246 */ /* 0x040fe20003800111 */
[----:B------:R-:W-:Y:S01]  /*0570*/  LDS R9, [R22+-0x380] ;  /* 0xfffc800016097984 */ /* 0x000fe20000000800 */
[----:B------:R-:W-:Y:S02]  /*0580*/  VIADDMNMX R25, R25, R10, R13, PT ;  /* 0x0000000a19197246 */ /* 0x000fe4000380010d */
[C---:B------:R-:W-:Y:S01]  /*0590*/  VIADDMNMX R6, R23.reuse, R6, R5, PT ;  /* 0x0000000617067246 */ /* 0x040fe20003800105 */
[----:B------:R-:W0:Y:S01]  /*05a0*/  LDS.128 R12, [R0+-0x1ff0] ;  /* 0xffe01000000c7984 */ /* 0x000e220000000c00 */
[----:B------:R-:W-:Y:S02]  /*05b0*/  VIADDMNMX R10, R23, R10, R8, PT ;  /* 0x0000000a170a7246 */ /* 0x000fe40003800108 */
[C---:B------:R-:W-:Y:S01]  /*05c0*/  VIADDMNMX R4, R24.reuse, R7, R4, PT ;  /* 0x0000000718047246 */ /* 0x040fe20003800104 */
[----:B------:R1:W2:Y:S01]  /*05d0*/  LDS.128 R16, [R0+0x10] ;  /* 0x0000100000107984 */ /* 0x0002a20000000c00 */
[----:B------:R-:W-:-:S02]  /*05e0*/  VIADDMNMX R25, R24, R11, R25, PT ;  /* 0x0000000b18197246 */ /* 0x000fc40003800119 */
[C---:B------:R-:W-:Y:S01]  /*05f0*/  VIADDMNMX R23, R26.reuse, R11, R10, PT ;  /* 0x0000000b1a177246 */ /* 0x040fe2000380010a */
[----:B------:R-:W3:Y:S01]  /*0600*/  LDS R5, [R22+-0x300] ;  /* 0xfffd000016057984 */ /* 0x000ee20000000800 */
[----:B------:R-:W-:-:S03]  /*0610*/  VIADDMNMX R6, R26, R7, R6, PT ;  /* 0x000000071a067246 */ /* 0x000fc60003800106 */
[----:B------:R-:W4:Y:S01]  /*0620*/  LDS R8, [R22+-0x280] ;  /* 0xfffd800016087984 */ /* 0x000f220000000800 */
[----:B-1----:R-:W-:-:S03]  /*0630*/  VIADD R0, R0, 0x20 ;  /* 0x0000002000007836 */ /* 0x002fc60000000000 */
[----:B------:R-:W1:Y:S04]  /*0640*/  LDS R24, [R22+-0x200] ;  /* 0xfffe000016187984 */ /* 0x000e680000000800 */
[----:B------:R-:W1:Y:S04]  /*0650*/  LDS R11, [R22+-0x180] ;  /* 0xfffe8000160b7984 */ /* 0x000e680000000800 */
[----:B------:R-:W1:Y:S04]  /*0660*/  LDS R7, [R22+-0x100] ;  /* 0xffff000016077984 */ /* 0x000e680000000800 */
[----:B------:R-:W1:Y:S04]  /*0670*/  LDS R26, [R22+-0x80] ;  /* 0xffff8000161a7984 */ /* 0x000e680000000800 */
[----:B------:R0:W1:Y:S02]  /*0680*/  LDS R10, [R22] ;  /* 0x00000000160a7984 */ /* 0x0000640000000800 */
[C---:B0-----:R-:W-:Y:S01]  /*0690*/  VIADDMNMX R4, R9.reuse, R12, R4, PT ;  /* 0x0000000c09047246 */ /* 0x041fe20003800104 */
[----:B------:R-:W-:Y:S01]  /*06a0*/  VIADD R22, R22, 0x800 ;  /* 0x0000080016167836 */ /* 0x000fe20000000000 */
[----:B--2---:R-:W-:-:S02]  /*06b0*/  VIADDMNMX R25, R9, R16, R25, PT ;  /* 0x0000001009197246 */ /* 0x004fc40003800119 */
[C---:B---3--:R-:W-:Y:S02]  /*06c0*/  VIADDMNMX R6, R5.reuse, R12, R6, PT ;  /* 0x0000000c05067246 */ /* 0x048fe40003800106 */
[----:B------:R-:W-:Y:S02]  /*06d0*/  VIADDMNMX R23, R5, R16, R23, PT ;  /* 0x0000001005177246 */ /* 0x000fe40003800117 */
[C---:B----4-:R-:W-:Y:S02]  /*06e0*/  VIADDMNMX R4, R8.reuse, R13, R4, PT ;  /* 0x0000000d08047246 */ /* 0x050fe40003800104 */
[----:B------:R-:W-:Y:S02]  /*06f0*/  VIADDMNMX R25, R8, R17, R25, PT ;  /* 0x0000001108197246 */ /* 0x000fe40003800119 */
[C---:B-1----:R-:W-:Y:S02]  /*0700*/  VIADDMNMX R6, R24.reuse, R13, R6, PT ;  /* 0x0000000d18067246 */ /* 0x042fe40003800106 */
[----:B------:R-:W-:-:S02]  /*0710*/  VIADDMNMX R23, R24, R17, R23, PT ;  /* 0x0000001118177246 */ /* 0x000fc40003800117 */
[C---:B------:R-:W-:Y:S02]  /*0720*/  VIADDMNMX R4, R11.reuse, R14, R4, PT ;  /* 0x0000000e0b047246 */ /* 0x040fe40003800104 */
[----:B------:R-:W-:Y:S02]  /*0730*/  VIADDMNMX R25, R11, R18, R25, PT ;  /* 0x000000120b197246 */ /* 0x000fe40003800119 */
[C---:B------:R-:W-:Y:S02]  /*0740*/  VIADDMNMX R6, R7.reuse, R14, R6, PT ;  /* 0x0000000e07067246 */ /* 0x040fe40003800106 */
[----:B------:R-:W-:Y:S02]  /*0750*/  VIADDMNMX R23, R7, R18, R23, PT ;  /* 0x0000001207177246 */ /* 0x000fe40003800117 */
[C---:B------:R-:W-:Y:S02]  /*0760*/  VIADDMNMX R17, R26.reuse, R15, R4, PT ;  /* 0x0000000f1a117246 */ /* 0x040fe40003800104 */
[----:B------:R-:W-:-:S02]  /*0770*/  VIADDMNMX R13, R26, R19, R25, PT ;  /* 0x000000131a0d7246 */ /* 0x000fc40003800119 */
[C---:B------:R-:W-:Y:S02]  /*0780*/  VIADDMNMX R15, R10.reuse, R15, R6, PT ;  /* 0x0000000f0a0f7246 */ /* 0x040fe40003800106 */
[----:B------:R-:W-:Y:S01]  /*0790*/  VIADDMNMX R19, R10, R19, R23, PT ;  /* 0x000000130a137246 */ /* 0x000fe20003800117 */
[----:B------:R-:W-:Y:S06]  /*07a0*/  BRA.U UP0, `(.L_x_0) ;  /* 0xfffffffd001c7547 */ /* 0x000fec000b83ffff */
[----:B------:R-:W-:Y:S04]  /*07b0*/  STG.E desc[UR6][R2.64], R17 ;  /* 0x0000001102007986 */ /* 0x000fe8000c101906 */
[----:B------:R-:W-:Y:S04]  /*07c0*/  STG.E desc[UR6][R2.64+0x80], R15 ;  /* 0x0000800f02007986 */ /* 0x000fe8000c101906 */
[----:B------:R-:W-:Y:S04]  /*07d0*/  STG.E desc[UR6][R20.64], R13 ;  /* 0x0000000d14007986 */ /* 0x000fe8000c101906 */
[----:B------:R-:W-:Y:S01]  /*07e0*/  STG.E desc[UR6][R20.64+0x80], R19 ;  /* 0x0000801314007986 */ /* 0x000fe2000c101906 */
[----:B------:R-:W-:Y:S05]  /*07f0*/  EXIT ;  /* 0x000000000000794d */ /* 0x000fea0003800000 */
.L_x_1:
[----:B------:R-:W-:-:S00]  /*0800*/  BRA `(.L_x_1) ;  /* 0xfffffffc00fc7947 */ /* 0x000fc0000383ffff */
[----:B------:R-:W-:-:S00]  /*0810*/  NOP ;  /* 0x0000000000007918 */ /* 0x000fc00000000000 */
        /* <DEDUP_REMOVED lines=14> */
.L_x_8:


//--------------------- .text._Z6stage2Piii       --------------------------
	.section	.text._Z6stage2Piii,"ax",@progbits
	.align	128
        .global         _Z6stage2Piii
        .type           _Z6stage2Piii,@function
        .size           _Z6stage2Piii,(.L_x_9 - _Z6stage2Piii)
        .other          _Z6stage2Piii,@"STO_CUDA_ENTRY STV_DEFAULT"
_Z6stage2Piii:
.text._Z6stage2Piii:
[----:B------:R-:W-:Y:S08]  /*0000*/  LDC R1, c[0x0][0x37c] ;  /* 0x0000df00ff017b82 */ /* 0x000ff00000000800 */
[----:B------:R-:W0:Y:S01]  /*0010*/  S2UR UR4, SR_CTAID.Y ;  /* 0x00000000000479c3 */ /* 0x000e220000002600 */
[----:B------:R-:W1:Y:S01]  /*0020*/  S2R R3, SR_TID.X ;  /* 0x0000000000037919 */ /* 0x000e620000002100 */
[----:B------:R-:W2:Y:S01]  /*0030*/  LDCU.64 UR6, c[0x0][0x358] ;  /* 0x00006b00ff0677ac */ /* 0x000ea20008000a00 */
[----:B------:R-:W3:Y:S01]  /*0040*/  S2R R0, SR_TID.Y ;  /* 0x0000000000007919 */ /* 0x000ee20000002200 */
[----:B0-----:R-:W-:-:S09]  /*0050*/  UISETP.NE.AND UP0, UPT, UR4, URZ, UPT ;  /* 0x000000ff0400728c */ /* 0x001fd2000bf05270 */
[----:B-12---:R-:W-:Y:S05]  /*0060*/  BRA.U !UP0, `(.L_x_2) ;  /* 0x00000009082c7547 */ /* 0x006fea000b800000 */
[----:B------:R-:W0:Y:S08]  /*0070*/  LDC.64 R12, c[0x0][0x388] ;  /* 0x0000e200ff0c7b82 */ /* 0x000e300000000a00 */
[----:B------:R-:W1:Y:S08]  /*0080*/  S2UR UR4, SR_CTAID.X ;  /* 0x00000000000479c3 */ /* 0x000e700000002500 */
[----:B------:R-:W2:Y:S01]  /*0090*/  LDC.64 R6, c[0x0][0x380] ;  /* 0x0000e000ff067b82 */ /* 0x000ea20000000a00 */
[--C-:B0-----:R-:W-:Y:S01]  /*00a0*/  SHF.R.S32.HI R2, RZ, 0x6, R12.reuse ;  /* 0x00000006ff027819 */ /* 0x101fe2000001140c */
[----:B---3--:R-:W-:-:S03]  /*00b0*/  IMAD.IADD R4, R0, 0x1, R12 ;  /* 0x0000000100047824 */ /* 0x008fc600078e020c */
[----:B-1----:R-:W-:Y:S01]  /*00c0*/  ISETP.LE.U32.AND P0, PT, R2, UR4, PT ;  /* 0x0000000402007c0c */ /* 0x002fe2000bf03070 */
[----:B------:R-:W-:Y:S01]  /*00d0*/  UIADD3 UR5, UPT, UPT, UR4, 0x1, URZ ;  /* 0x0000000104057890 */ /* 0x000fe2000fffe0ff */
[----:B------:R-:W-:-:S04]  /*00e0*/  IMAD.IADD R2, R3, 0x1, R12 ;  /* 0x0000000103027824 */ /* 0x000fc800078e020c */
[----:B------:R-:W-:Y:S02]  /*00f0*/  IMAD R4, R4, R13, R2 ;  /* 0x0000000d04047224 */ /* 0x000fe400078e0202 */
[----:B------:R-:W-:Y:S02]  /*0100*/  IMAD.U32 R5, RZ, RZ, UR5 ;  /* 0x00000005ff057e24 */ /* 0x000fe4000f8e00ff */
[----:B------:R-:W-:Y:S02]  /*0110*/  IMAD R11, R13, 0x20, R4 ;  /* 0x000000200d0b7824 */ /* 0x000fe400078e0204 */
[----:B--2---:R-:W-:-:S04]  /*0120*/  IMAD.WIDE R8, R4, 0x4, R6 ;  /* 0x0000000404087825 */ /* 0x004fc800078e0206 */
[----:B------:R-:W-:Y:S01]  /*0130*/  @!P0 IMAD R5, RZ, RZ, UR4 ;  /* 0x00000004ff058e24 */ /* 0x000fe2000f8e02ff */
[----:B------:R-:W2:Y:S01]  /*0140*/  LDG.E R21, desc[UR6][R8.64] ;  /* 0x0000000608157981 */ /* 0x000ea2000c1e1900 */
[----:B------:R-:W-:-:S03]  /*0150*/  IMAD.WIDE R10, R11, 0x4, R6 ;  /* 0x000000040b0a7825 */ /* 0x000fc600078e0206 */
[----:B------:R-:W3:Y:S01]  /*0160*/  LDG.E R23, desc[UR6][R8.64+0x80] ;  /* 0x0000800608177981 */ /* 0x000ee2000c1e1900 */
[----:B------:R-:W-:-:S03]  /*0170*/  IMAD R5, R5, 0x40, R0 ;  /* 0x0000004005057824 */ /* 0x000fc600078e0200 */
[----:B------:R-:W4:Y:S01]  /*0180*/  LDG.E R25, desc[UR6][R10.64] ;  /* 0x000000060a197981 */ /* 0x000f22000c1e1900 */
[----:B------:R-:W-:-:S03]  /*0190*/  IMAD R5, R5, R13, R2 ;  /* 0x0000000d05057224 */ /* 0x000fc600078e0202 */
[----:B------:R-:W5:Y:S01]  /*01a0*/  LDG.E R27, desc[UR6][R10.64+0x80] ;  /* 0x000080060a1b7981 */ /* 0x000f62000c1e1900 */
[----:B------:R-:W-:Y:S02]  /*01b0*/  IMAD R13, R13, 0x20, R5 ;  /* 0x000000200d0d7824 */ /* 0x000fe400078e0205 */
[----:B------:R-:W-:-:S04]  /*01c0*/  IMAD.WIDE R4, R5, 0x4, R6 ;  /* 0x0000000405047825 */ /* 0x000fc800078e0206 */
[----:B------:R-:W-:Y:S01]  /*01d0*/  IMAD.WIDE R6, R13, 0x4, R6 ;  /* 0x000000040d067825 */ /* 0x000fe200078e0206 */
[----:B------:R-:W5:Y:S04]  /*01e0*/  LDG.E R15, desc[UR6][R4.64+0x80] ;  /* 0x00008006040f7981 */ /* 0x000f68000c1e1900 */
[----:B------:R-:W5:Y:S04]  /*01f0*/  LDG.E R13, desc[UR6][R4.64] ;  /* 0x00000006040d7981 */ /* 0x000f68000c1e1900 */
[----:B------:R-:W5:Y:S04]  /*0200*/  LDG.E R17, desc[UR6][R6.64] ;  /* 0x0000000606117981 */ /* 0x000f68000c1e1900 */
[----:B------:R-:W5:Y:S01]  /*0210*/  LDG.E R19, desc[UR6][R6.64+0x80] ;  /* 0x0000800606137981 */ /* 0x000f62000c1e1900 */
[----:B------:R-:W0:Y:S01]  /*0220*/  S2UR UR5, SR_CgaCtaId ;  /* 0x00000000000579c3 */ /* 0x000e220000008800 */
[----:B------:R-:W-:Y:S01]  /*0230*/  UMOV UR4, 0x400 ;  /* 0x0000040000047882 */ /* 0x000fe20000000000 */
[----:B------:R-:W-:Y:S01]  /*0240*/  IMAD R2, R0, 0x40, R3 ;  /* 0x0000004000027824 */ /* 0x000fe200078e0203 */
[----:B0-----:R-:W-:-:S06]  /*0250*/  ULEA UR4, UR5, UR4, 0x18 ;  /* 0x0000000405047291 */ /* 0x001fcc000f8ec0ff */
[----:B------:R-:W-:Y:S02]  /*0260*/  LEA R2, R2, UR4, 0x2 ;  /* 0x0000000402027c11 */ /* 0x000fe4000f8e10ff */
[----:B------:R-:W-:Y:S02]  /*0270*/  LEA R0, R0, UR4, 0x8 ;  /* 0x0000000400007c11 */ /* 0x000fe4000f8e40ff */
[----:B------:R-:W-:-:S03]  /*0280*/  LEA R3, R3, UR4, 0x2 ;  /* 0x0000000403037c11 */ /* 0x000fc6000f8e10ff */
[----:B------:R-:W-:Y:S02]  /*0290*/  VIADD R0, R0, 0x2000 ;  /* 0x0000200000007836 */ /* 0x000fe40000000000 */
[----:B------:R-:W-:Y:S01]  /*02a0*/  VIADD R3, R3, 0x4380 ;  /* 0x0000438003037836 */ /* 0x000fe20000000000 */
[----:B------:R-:W-:Y:S01]  /*02b0*/  UMOV UR4, 0x2000 ;  /* 0x0000200000047882 */ /* 0x000fe20000000000 */
[----:B--2---:R0:W-:Y:S04]  /*02c0*/  STS [R2+0x4000], R21 ;  /* 0x0040001502007388 */ /* 0x0041e80000000800 */
[----:B---3--:R0:W-:Y:S04]  /*02d0*/  STS [R2+0x4080], R23 ;  /* 0x0040801702007388 */ /* 0x0081e80000000800 */
[----:B----4-:R0:W-:Y:S04]  /*02e0*/  STS [R2+0x6000], R25 ;  /* 0x0060001902007388 */ /* 0x0101e80000000800 */
[----:B-----5:R0:W-:Y:S04]  /*02f0*/  STS [R2+0x6080], R27 ;  /* 0x0060801b02007388 */ /* 0x0201e80000000800 */
[----:B------:R0:W-:Y:S04]  /*0300*/  STS [R2+0x80], R15 ;  /* 0x0000800f02007388 */ /* 0x0001e80000000800 */
[----:B------:R0:W-:Y:S04]  /*0310*/  STS [R2], R13 ;  /* 0x0000000d02007388 */ /* 0x0001e80000000800 */
[----:B------:R0:W-:Y:S04]  /*0320*/  STS [R2+0x2000], R17 ;  /* 0x0020001102007388 */ /* 0x0001e80000000800 */
[----:B------:R0:W-:Y:S02]  /*0330*/  STS [R2+0x2080], R19 ;  /* 0x0020801302007388 */ /* 0x0001e40000000800 */
.L_x_3:
[----:B------:R-:W-:Y:S01]  /*0340*/  BAR.SYNC.DEFER_BLOCKING 0x0 ;  /* 0x0000000000007b1d */ /* 0x000fe20000010000 */
[----:B------:R-:W-:-:S04]  /*0350*/  UIADD3 UR4, UPT, UPT, UR4, 0x10, URZ ;  /* 0x0000001004047890 */ /* 0x000fc8000fffe0ff */
[----:B------:R-:W-:Y:S01]  /*0360*/  UISETP.NE.AND UP0, UPT, UR4, 0x2100, UPT ;  /* 0x000021000400788c */ /* 0x000fe2000bf05270 */
[----:B------:R-:W-:Y:S04]  /*0370*/  LDS R8, [R2] ;  /* 0x0000000002087984 */ /* 0x000fe80000000800 */
[----:B-1----:R-:W-:Y:S04]  /*0380*/  LDS R9, [R0+-0x2000] ;  /* 0xffe0000000097984 */ /* 0x002fe80000000800 */
[----:B------:R-:W1:Y:S02]  /*0390*/  LDS R10, [R3+-0x380] ;  /* 0xfffc8000030a7984 */ /* 0x000e640000000800 */
[----:B-1----:R-:W-:-:S02]  /*03a0*/  VIADDMNMX R9, R10, R9, R8, PT ;  /* 0x000000090a097246 */ /* 0x002fc40003800108 */
[----:B------:R-:W-:Y:S04]  /*03b0*/  LDS R8, [R2+0x80] ;  /* 0x0000800002087984 */ /* 0x000fe80000000800 */
[----:B------:R-:W-:Y:S04]  /*03c0*/  STS [R2], R9 ;  /* 0x0000000902007388 */ /* 0x000fe80000000800 */
[----:B------:R-:W-:Y:S04]  /*03d0*/  LDS R11, [R0+-0x2000] ;  /* 0xffe00000000b7984 */ /* 0x000fe80000000800 */
[----:B------:R-:W1:Y:S02]  /*03e0*/  LDS R10, [R3+-0x300] ;  /* 0xfffd0000030a7984 */ /* 0x000e640000000800 */
[----:B-1----:R-:W-:-:S02]  /*03f0*/  VIADDMNMX R11, R10, R11, R8, PT ;  /* 0x0000000b0a0b7246 */ /* 0x002fc40003800108 */
[----:B------:R-:W-:Y:S04]  /*0400*/  LDS R8, [R2+0x2000] ;  /* 0x0020000002087984 */ /* 0x000fe80000000800 */
[----:B------:R-:W-:Y:S04]  /*0410*/  STS [R2+0x80], R11 ;  /* 0x0000800b02007388 */ /* 0x000fe80000000800 */
[----:B0-----:R-:W-:Y:S04]  /*0420*/  LDS R13, [R0] ;  /* 0x00000000000d7984 */ /* 0x001fe80000000800 */
[----:B------:R-:W0:Y:S02]  /*0430*/  LDS R10, [R3+-0x380] ;  /* 0xfffc8000030a7984 */ /* 0x000e240000000800 */
[----:B0-----:R-:W-:-:S02]  /*0440*/  VIADDMNMX R13, R10, R13, R8, PT ;  /* 0x0000000d0a0d7246 */ /* 0x001fc40003800108 */
[----:B------:R-:W-:Y:S04]  /*0450*/  LDS R8, [R2+0x2080] ;  /* 0x0020800002087984 */ /* 0x000fe80000000800 */
[----:B------:R-:W-:Y:S04]  /*0460*/  STS [R2+0x2000], R13 ;  /* 0x0020000d02007388 */ /* 0x000fe80000000800 */
[----:B------:R-:W-:Y:S04]  /*0470*/  LDS R9, [R0] ;  /* 0x0000000000097984 */ /* 0x000fe80000000800 */
[----:B------:R-:W0:Y:S02]  /*0480*/  LDS R10, [R3+-0x300] ;  /* 0xfffd0000030a7984 */ /* 0x000e240000000800 */
[----:B0-----:R-:W-:-:S05]  /*0490*/  VIADDMNMX R9, R10, R9, R8, PT ;  /* 0x000000090a097246 */ /* 0x001fca0003800108 */
[----:B------:R-:W-:Y:S01]  /*04a0*/  STS [R2+0x2080], R9 ;  /* 0x0020800902007388 */ /* 0x000fe20000000800 */
[----:B------:R-:W-:Y:S06]  /*04b0*/  BAR.SYNC.DEFER_BLOCKING 0x0 ;  /* 0x0000000000007b1d */ /* 0x000fec0000010000 */
[----:B------:R-:W-:Y:S04]  /*04c0*/  LDS R8, [R2] ;  /* 0x0000000002087984 */ /* 0x000fe80000000800 */
[----:B------:R-:W-:Y:S04]  /*04d0*/  LDS R11, [R0+-0x1ffc] ;  /* 0xffe00400000b7984 */ /* 0x000fe80000000800 */
[----:B------:R-:W0:Y:S02]  /*04e0*/  LDS R10, [R3+-0x280] ;  /* 0xfffd8000030a7984 */ /* 0x000e240000000800 */
[----:B0-----:R-:W-:-:S02]  /*04f0*/  VIADDMNMX R11, R10, R11, R8, PT ;  /* 0x0000000b0a0b7246 */ /* 0x001fc40003800108 */
[----:B------:R-:W-:Y:S04]  /*0500*/  LDS R8, [R2+0x80] ;  /* 0x0000800002087984 */ /* 0x000fe80000000800 */
[----:B------:R-:W-:Y:S04]  /*0510*/  STS [R2], R11 ;  /* 0x0000000b02007388 */ /* 0x000fe80000000800 */
[----:B------:R-:W-:Y:S04]  /*0520*/  LDS R13, [R0+-0x1ffc] ;  /* 0xffe00400000d7984 */ /* 0x000fe80000000800 */
[----:B------:R-:W0:Y:S02]  /*0530*/  LDS R10, [R3+-0x200] ;  /* 0xfffe0000030a7984 */ /* 0x000e240000000800 */
[----:B0-----:R-:W-:-:S02]  /*0540*/  VIADDMNMX R13, R10, R13, R8, PT ;  /* 0x0000000d0a0d7246 */ /* 0x001fc40003800108 */
[----:B------:R-:W-:Y:S04]  /*0550*/  LDS R8, [R2+0x2000] ;  /* 0x0020000002087984 */ /* 0x000fe80000000800 */
[----:B------:R-:W-:Y:S04]  /*0560*/  STS [R2+0x80], R13 ;  /* 0x0000800d02007388 */ /* 0x000fe80000000800 */
[----:B------:R-:W-:Y:S04]  /*0570*/  LDS R9, [R0+0x4] ;  /* 0x0000040000097984 */ /* 0x000fe80000000800 */
[----:B------:R-:W0:Y:S02]  /*0580*/  LDS R10, [R3+-0x280] ;  /* 0xfffd8000030a7984 */ /* 0x000e240000000800 */
[----:B0-----:R-:W-:-:S02]  /*0590*/  VIADDMNMX R9, R10, R9, R8, PT ;  /* 0x000000090a097246 */ /* 0x001fc40003800108 */
[----:B------:R-:W-:Y:S04]  /*05a0*/  LDS R8, [R2+0x2080] ;  /* 0x0020800002087984 */ /* 0x000fe80000000800 */
[----:B------:R-:W-:Y:S04]  /*05b0*/  STS [R2+0x2000], R9 ;  /* 0x0020000902007388 */ /* 0x000fe80000000800 */
[----:B------:R-:W-:Y:S04]  /*05c0*/  LDS R11, [R0+0x4] ;  /* 0x00000400000b7984 */ /* 0x000fe80000000800 */
        /* <DEDUP_REMOVED lines=32> */
[----:B------:R-:W0:Y:S02]  /*07d0*/  LDS R10, [R3] ;  /* 0x00000000030a7984 */ /* 0x000e240000000800 */
        /* <DEDUP_REMOVED lines=8> */
[----:B------:R0:W-:Y:S04]  /*0860*/  LDS R9, [R0+0xc] ;  /* 0x00000c0000097984 */ /* 0x0001e80000000800 */
[----:B------:R1:W2:Y:S01]  /*0870*/  LDS R10, [R3] ;  /* 0x00000000030a7984 */ /* 0x0002a20000000800 */
[----:B0-----:R-:W-:-:S02]  /*0880*/  VIADD R0, R0, 0x10 ;  /* 0x0000001000007836 */ /* 0x001fc40000000000 */
[----:B-1----:R-:W-:Y:S01]  /*0890*/  VIADD R3, R3, 0x400 ;  /* 0x0000040003037836 */ /* 0x002fe20000000000 */
[----:B--2---:R-:W-:-:S05]  /*08a0*/  VIADDMNMX R9, R10, R9, R8, PT ;  /* 0x000000090a097246 */ /* 0x004fca0003800108 */
[----:B------:R1:W-:Y:S01]  /*08b0*/  STS [R2+0x2080], R9 ;  /* 0x0020800902007388 */ /* 0x0003e20000000800 */
[----:B------:R-:W-:Y:S05]  /*08c0*/  BRA.U UP0, `(.L_x_3) ;  /* 0xfffffff9009c7547 */ /* 0x000fea000b83ffff */
[----:B------:R-:W-:Y:S04]  /*08d0*/  STG.E desc[UR6][R4.64], R15 ;  /* 0x0000000f04007986 */ /* 0x000fe8000c101906 */
[----:B------:R-:W-:Y:S04]  /*08e0*/  STG.E desc[UR6][R4.64+0x80], R11 ;  /* 0x0000800b04007986 */ /* 0x000fe8000c101906 */
[----:B------:R-:W-:Y:S04]  /*08f0*/  STG.E desc[UR6][R6.64], R13 ;  /* 0x0000000d06007986 */ /* 0x000fe8000c101906 */
[----:B------:R-:W-:Y:S01]  /*0900*/  STG.E desc[UR6][R6.64+0x80], R9 ;  /* 0x0000800906007986 */ /* 0x000fe2000c101906 */
[----:B------:R-:W-:Y:S05]  /*0910*/  EXIT ;  /* 0x000000000000794d */ /* 0x000fea0003800000 */
.L_x_2:
[----:B------:R-:W0:Y:S08]  /*0920*/  LDC.64 R10, c[0x0][0x388] ;  /* 0x0000e200ff0a7b82 */ /* 0x000e300000000a00 */
[----:B------:R-:W1:Y:S08]  /*0930*/  S2UR UR4, SR_CTAID.X ;  /* 0x00000000000479c3 */ /* 0x000e700000002500 */
[----:B------:R-:W2:Y:S01]  /*0940*/  LDC.64 R6, c[0x0][0x380] ;  /* 0x0000e000ff067b82 */ /* 0x000ea20000000a00 */
[--C-:B0-----:R-:W-:Y:S01]  /*0950*/  SHF.R.S32.HI R2, RZ, 0x6, R10.reuse ;  /* 0x00000006ff027819 */ /* 0x101fe2000001140a */
[----:B---3--:R-:W-:-:S02]  /*0960*/  IMAD.IADD R4, R0, 0x1, R10 ;  /* 0x0000000100047824 */ /* 0x008fc400078e020a */
[----:B------:R-:W-:Y:S02]  /*0970*/  IMAD.IADD R10, R3, 0x1, R10 ;  /* 0x00000001030a7824 */ /* 0x000fe400078e020a */
[----:B------:R-:W-:Y:S01]  /*0980*/  IMAD R4, R4, R11, RZ ;  /* 0x0000000b04047224 */ /* 0x000fe200078e02ff */
[----:B-1----:R-:W-:Y:S01]  /*0990*/  ISETP.LE.U32.AND P0, PT, R2, UR4, PT ;  /* 0x0000000402007c0c */ /* 0x002fe2000bf03070 */
[----:B------:R-:W-:Y:S02]  /*09a0*/  UIADD3 UR5, UPT, UPT, UR4, 0x1, URZ ;  /* 0x0000000104057890 */ /* 0x000fe4000fffe0ff */
[--C-:B------:R-:W-:Y:S02]  /*09b0*/  IMAD R11, R11, 0x20, R4.reuse ;  /* 0x000000200b0b7824 */ /* 0x100fe400078e0204 */
[C---:B------:R-:W-:Y:S02]  /*09c0*/  IMAD.IADD R9, R10.reuse, 0x1, R4 ;  /* 0x000000010a097824 */ /* 0x040fe400078e0204 */
[----:B------:R-:W-:-:S02]  /*09d0*/  IMAD.IADD R15, R10, 0x1, R11 ;  /* 0x000000010a0f7824 */ /* 0x000fc400078e020b */
[----:B------:R-:W-:Y:S02]  /*09e0*/  IMAD.U32 R2, RZ, RZ, UR5 ;  /* 0x00000005ff027e24 */ /* 0x000fe4000f8e00ff */
[----:B--2---:R-:W-:-:S04]  /*09f0*/  IMAD.WIDE R8, R9, 0x4, R6 ;  /* 0x0000000409087825 */ /* 0x004fc800078e0206 */
[----:B------:R-:W-:Y:S01]  /*0a00*/  @!P0 IMAD R2, RZ, RZ, UR4 ;  /* 0x00000004ff028e24 */ /* 0x000fe2000f8e02ff */
[----:B------:R-:W2:Y:S03]  /*0a10*/  LDG.E R21, desc[UR6][R8.64] ;  /* 0x0000000608157981 */ /* 0x000ea6000c1e1900 */
[----:B------:R-:W-:Y:S01]  /*0a20*/  IMAD R2, R2, 0x40, R3 ;  /* 0x0000004002027824 */ /* 0x000fe200078e0203 */
[----:B------:R-:W3:Y:S03]  /*0a30*/  LDG.E R23, desc[UR6][R8.64+0x80] ;  /* 0x0000800608177981 */ /* 0x000ee6000c1e1900 */
[C---:B------:R-:W-:Y:S02]  /*0a40*/  IMAD.IADD R5, R2.reuse, 0x1, R4 ;  /* 0x0000000102057824 */ /* 0x040fe400078e0204 */
[----:B------:R-:W-:-:S02]  /*0a50*/  IMAD.IADD R13, R2, 0x1, R11 ;  /* 0x00000001020d7824 */ /* 0x000fc400078e020b */
[----:B------:R-:W-:-:S04]  /*0a60*/  IMAD.WIDE R10, R15, 0x4, R6 ;  /* 0x000000040f0a7825 */ /* 0x000fc800078e0206 */
[--C-:B------:R-:W-:Y:S01]  /*0a70*/  IMAD.WIDE R4, R5, 0x4, R6.reuse ;  /* 0x0000000405047825 */ /* 0x100fe200078e0206 */
[----:B------:R-:W4:Y:S03]  /*0a80*/  LDG.E R25, desc[UR6][R10.64] ;  /* 0x000000060a197981 */ /* 0x000f26000c1e1900 */
[----:B------:R-:W-:Y:S01]  /*0a90*/  IMAD.WIDE R6, R13, 0x4, R6 ;  /* 0x000000040d067825 */ /* 0x000fe200078e0206 */
[----:B------:R-:W5:Y:S04]  /*0aa0*/  LDG.E R27, desc[UR6][R10.64+0x80] ;  /* 0x000080060a1b7981 */ /* 0x000f68000c1e1900 */
        /* <DEDUP_REMOVED lines=18> */
[----:B------:R0:W-:Y:S04]  /*0bd0*/  STS [R2], R13 ;  /* 0x0000000d02007388 */ /* 0x0001e80000000800 */
[----:B------:R0:W-:Y:S04]  /*0be0*/  STS [R2+0x80], R15 ;  /* 0x0000800f02007388 */ /* 0x0001e80000000800 */
[----:B------:R0:W-:Y:S04]  /*0bf0*/  STS [R2+0x2000], R17 ;  /* 0x0020001102007388 */ /* 0x0001e80000000800 */
[----:B------:R0:W-:Y:S02]  /*0c00*/  STS [R2+0x2080], R19 ;  /* 0x0020801302007388 */ /* 0x0001e40000000800 */
.L_x_4:
        /* <DEDUP_REMOVED lines=14> */
[----:B0-----:R-:W-:Y:S04]  /*0cf0*/  LDS R13, [R0+-0xc] ;  /* 0xfffff400000d7984 */ /* 0x001fe80000000800 */
[----:B------:R-:W0:Y:S02]  /*0d00*/  LDS R10, [R3+-0x200] ;  /* 0xfffe0000030a7984 */ /* 0x000e240000000800 */
[----:B0-----:R-:W-:-:S02]  /*0d10*/  VIADDMNMX R13, R10, R13, R8, PT ;  /* 0x0000000d0a0d7246 */ /* 0x001fc40003800108 */
[----:B------:R-:W-:Y:S04]  /*0d20*/  LDS R8, [R2+0x2080] ;  /* 0x0020800002087984 */ /* 0x000fe80000000800 */
[----:B------:R-:W-:Y:S04]  /*0d30*/  STS [R2+0x2000], R13 ;  /* 0x0020000d02007388 */ /* 0x000fe80000000800 */
[----:B------:R-:W-:Y:S04]  /*0d40*/  LDS R9, [R0+-0xc] ;  /* 0xfffff40000097984 */ /* 0x000fe80000000800 */
        /* <DEDUP_REMOVED lines=15> */
[----:B------:R-:W-:Y:S04]  /*0e40*/  LDS R9, [R0+-0x8] ;  /* 0xfffff80000097984 */ /* 0x000fe80000000800 */
        /* <DEDUP_REMOVED lines=11> */
[----:B------:R-:W0:Y:S02]  /*0f00*/  LDS R10, [R3] ;  /* 0x00000000030a7984 */ /* 0x000e240000000800 */
[----:B0-----:R-:W-:-:S02]  /*0f10*/  VIADDMNMX R13, R10, R13, R8, PT ;  /* 0x0000000d0a0d7246 */ /* 0x001fc40003800108 */
[----:B------:R-:W-:Y:S04]  /*0f20*/  LDS R8, [R2+0x80] ;  /* 0x0000800002087984 */ /* 0x000fe80000000800 */
[----:B------:R-:W-:Y:S04]  /*0f30*/  STS [R2], R13 ;  /* 0x0000000d02007388 */ /* 0x000fe80000000800 */
[----:B------:R-:W-:Y:S04]  /*0f40*/  LDS R9, [R0+-0x2004] ;  /* 0xffdffc0000097984 */ /* 0x000fe80000000800 */
[----:B------:R-:W0:Y:S02]  /*0f50*/  LDS R10, [R3+0x80] ;  /* 0x00008000030a7984 */ /* 0x000e240000000800 */
[----:B0-----:R-:W-:-:S02]  /*0f60*/  VIADDMNMX R9, R10, R9, R8, PT ;  /* 0x000000090a097246 */ /* 0x001fc40003800108 */
[----:B------:R-:W-:Y:S04]  /*0f70*/  LDS R8, [R2+0x2000] ;  /* 0x0020000002087984 */ /* 0x000fe80000000800 */
[----:B------:R-:W-:Y:S04]  /*0f80*/  STS [R2+0x80], R9 ;  /* 0x0000800902007388 */ /* 0x000fe80000000800 */
[----:B------:R-:W-:Y:S04]  /*0f90*/  LDS R11, [R0+-0x4] ;  /* 0xfffffc00000b7984 */ /* 0x000fe80000000800 */
[----:B------:R-:W0:Y:S02]  /*0fa0*/  LDS R10, [R3] ;  /* 0x00000000030a7984 */ /* 0x000e240000000800 */
[----:B0-----:R-:W-:-:S02]  /*0fb0*/  VIADDMNMX R11, R10, R11, R8, PT ;  /* 0x0000000b0a0b7246 */ /* 0x001fc40003800108 */
[----:B------:R-:W-:Y:S04]  /*0fc0*/  LDS R8, [R2+0x2080] ;  /* 0x0020800002087984 */ /* 0x000fe80000000800 */
[----:B------:R-:W-:Y:S04]  /*0fd0*/  STS [R2+0x2000], R11 ;  /* 0x0020000b02007388 */ /* 0x000fe80000000800 */
[----:B------:R-:W-:Y:S04]  /*0fe0*/  LDS R13, [R0+-0x4] ;  /* 0xfffffc00000d7984 */ /* 0x000fe80000000800 */
[----:B------:R-:W0:Y:S02]  /*0ff0*/  LDS R10, [R3+0x80] ;  /* 0x00008000030a7984 */ /* 0x000e240000000800 */
[----:B0-----:R-:W-:-:S05]  /*1000*/  VIADDMNMX R13, R10, R13, R8, PT ;  /* 0x0000000d0a0d7246 */ /* 0x001fca0003800108 */
[----:B------:R-:W-:Y:S01]  /*1010*/  STS [R2+0x2080], R13 ;  /* 0x0020800d02007388 */ /* 0x000fe20000000800 */
[----:B------:R-:W-:Y:S06]  /*1020*/  BAR.SYNC.DEFER_BLOCKING 0x0 ;  /* 0x0000000000007b1d */ /* 0x000fec0000010000 */
[----:B------:R-:W-:Y:S04]  /*1030*/  LDS R8, [R2] ;  /* 0x0000000002087984 */ /* 0x000fe80000000800 */
[----:B------:R-:W-:Y:S04]  /*1040*/  LDS R9, [R0+-0x2000] ;  /* 0xffe0000000097984 */ /* 0x000fe80000000800 */
[----:B------:R-:W0:Y:S02]  /*1050*/  LDS R10, [R3+0x100] ;  /* 0x00010000030a7984 */ /* 0x000e240000000800 */
        /* <DEDUP_REMOVED lines=8> */
[----:B------:R-:W-:Y:S04]  /*10e0*/  LDS R9, [R0] ;  /* 0x0000000000097984 */ /* 0x000fe80000000800 */
[----:B------:R-:W0:Y:S02]  /*10f0*/  LDS R10, [R3+0x100] ;  /* 0x00010000030a7984 */ /* 0x000e240000000800 */
[----:B0-----:R-:W-:-:S02]  /*1100*/  VIADDMNMX R13, R10, R9, R8, PT ;  /* 0x000000090a0d7246 */ /* 0x001fc40003800108 */
[----:B------:R-:W-:Y:S04]  /*1110*/  LDS R8, [R2+0x2080] ;  /* 0x0020800002087984 */ /* 0x000fe80000000800 */
[----:B------:R-:W-:Y:S04]  /*1120*/  STS [R2+0x2000], R13 ;  /* 0x0020000d02007388 */ /* 0x000fe80000000800 */
[----:B------:R0:W-:Y:S04]  /*1130*/  LDS R9, [R0] ;  /* 0x0000000000097984 */ /* 0x0001e80000000800 */
[----:B------:R1:W2:Y:S01]  /*1140*/  LDS R10, [R3+0x180] ;  /* 0x00018000030a7984 */ /* 0x0002a20000000800 */
        /* <DEDUP_REMOVED lines=10> */
.L_x_5:
        /* <DEDUP_REMOVED lines=9> */
.L_x_9:


//--------------------- .text._Z6stage1Piii       --------------------------
	.section	.text._Z6stage1Piii,"ax",@progbits
	.align	128
        .global         _Z6stage1Piii
        .type           _Z6stage1Piii,@function
        .size           _Z6stage1Piii,(.L_x_10 - _Z6stage1Piii)
        .other          _Z6stage1Piii,@"STO_CUDA_ENTRY STV_DEFAULT"
_Z6stage1Piii:
.text._Z6stage1Piii:
[----:B------:R-:W-:Y:S01]  /*0000*/  LDC R1, c[0x0][0x37c] ;  /* 0x0000df00ff017b82 */ /* 0x000fe20000000800 */
[----:B------:R-:W0:Y:S07]  /*0010*/  S2R R17, SR_TID.X ;  /* 0x0000000000117919 */ /* 0x000e2e0000002100 */
[----:B------:R-:W0:Y:S01]  /*0020*/  LDC.64 R2, c[0x0][0x388] ;  /* 0x0000e200ff027b82 */ /* 0x000e220000000a00 */
[----:B------:R-:W1:Y:S01]  /*0030*/  LDCU.64 UR6, c[0x0][0x358] ;  /* 0x00006b00ff0677ac */ /* 0x000e620008000a00 */
[----:B------:R-:W2:Y:S06]  /*0040*/  S2R R6, SR_TID.Y ;  /* 0x0000000000067919 */ /* 0x000eac0000002200 */
[----:B------:R-:W3:Y:S01]  /*0050*/  LDC.64 R4, c[0x0][0x380] ;  /* 0x0000e000ff047b82 */ /* 0x000ee20000000a00 */
[----:B0-----:R-:W-:-:S02]  /*0060*/  IMAD.IADD R0, R17, 0x1, R2 ;  /* 0x0000000111007824 */ /* 0x001fc400078e0202 */
[----:B--2---:R-:W-:-:S04]  /*0070*/  IMAD.IADD R2, R6, 0x1, R2 ;  /* 0x0000000106027824 */ /* 0x004fc800078e0202 */
[----:B------:R-:W-:-:S04]  /*0080*/  IMAD R2, R2, R3, R0 ;  /* 0x0000000302027224 */ /* 0x000fc800078e0200 */
[----:B------:R-:W-:Y:S02]  /*0090*/  IMAD R7, R3, 0x20, R2 ;  /* 0x0000002003077824 */ /* 0x000fe400078e0202 */
[----:B---3--:R-:W-:-:S04]  /*00a0*/  IMAD.WIDE R2, R2, 0x4, R4 ;  /* 0x0000000402027825 */ /* 0x008fc800078e0204 */
[----:B------:R-:W-:Y:S01]  /*00b0*/  IMAD.WIDE R4, R7, 0x4, R4 ;  /* 0x0000000407047825 */ /* 0x000fe200078e0204 */
[----:B-1----:R-:W2:Y:S04]  /*00c0*/  LDG.E R9, desc[UR6][R2.64] ;  /* 0x0000000602097981 */ /* 0x002ea8000c1e1900 */
[----:B------:R-:W3:Y:S04]  /*00d0*/  LDG.E R11, desc[UR6][R2.64+0x80] ;  /* 0x00008006020b7981 */ /* 0x000ee8000c1e1900 */
[----:B------:R-:W4:Y:S04]  /*00e0*/  LDG.E R13, desc[UR6][R4.64] ;  /* 0x00000006040d7981 */ /* 0x000f28000c1e1900 */
[----:B------:R-:W5:Y:S01]  /*00f0*/  LDG.E R15, desc[UR6][R4.64+0x80] ;  /* 0x00008006040f7981 */ /* 0x000f62000c1e1900 */
[----:B------:R-:W0:Y:S01]  /*0100*/  S2UR UR5, SR_CgaCtaId ;  /* 0x00000000000579c3 */ /* 0x000e220000008800 */
[----:B------:R-:W-:Y:S01]  /*0110*/  UMOV UR4, 0x400 ;  /* 0x0000040000047882 */ /* 0x000fe20000000000 */
[----:B------:R-:W-:Y:S01]  /*0120*/  IMAD R0, R6, 0x40, R17 ;  /* 0x0000004006007824 */ /* 0x000fe200078e0211 */
[----:B0-----:R-:W-:-:S06]  /*0130*/  ULEA UR4, UR5, UR4, 0x18 ;  /* 0x0000000405047291 */ /* 0x001fcc000f8ec0ff */
[----:B------:R-:W-:Y:S02]  /*0140*/  LEA R0, R0, UR4, 0x2 ;  /* 0x0000000400007c11 */ /* 0x000fe4000f8e10ff */
[----:B------:R-:W-:Y:S02]  /*0150*/  LEA R6, R6, UR4, 0x8 ;  /* 0x0000000406067c11 */ /* 0x000fe4000f8e40ff */
[----:B------:R-:W-:Y:S01]  /*0160*/  LEA R7, R17, UR4, 0x2 ;  /* 0x0000000411077c11 */ /* 0x000fe2000f8e10ff */
[----:B------:R-:W-:Y:S02]  /*0170*/  UMOV UR4, 0x2000 ;  /* 0x0000200000047882 */ /* 0x000fe40000000000 */
[----:B------:R-:W-:Y:S02]  /*0180*/  VIADD R6, R6, 0x2000 ;  /* 0x0000200006067836 */ /* 0x000fe40000000000 */
[----:B------:R-:W-:Y:S01]  /*0190*/  VIADD R7, R7, 0x200 ;  /* 0x0000020007077836 */ /* 0x000fe20000000000 */
[----:B--2---:R0:W-:Y:S04]  /*01a0*/  STS [R0], R9 ;  /* 0x0000000900007388 */ /* 0x0041e80000000800 */
[----:B---3--:R0:W-:Y:S04]  /*01b0*/  STS [R0+0x80], R11 ;  /* 0x0000800b00007388 */ /* 0x0081e80000000800 */
[----:B----4-:R0:W-:Y:S04]  /*01c0*/  STS [R0+0x2000], R13 ;  /* 0x0020000d00007388 */ /* 0x0101e80000000800 */
[----:B-----5:R0:W-:Y:S02]  /*01d0*/  STS [R0+0x2080], R15 ;  /* 0x0020800f00007388 */ /* 0x0201e40000000800 */
.L_x_6:
[----:B------:R-:W-:Y:S01]  /*01e0*/  BAR.SYNC.DEFER_BLOCKING 0x0 ;  /* 0x0000000000007b1d */ /* 0x000fe20000010000 */
[----:B------:R-:W-:-:S04]  /*01f0*/  UIADD3 UR4, UPT, UPT, UR4, 0x10, URZ ;  /* 0x0000001004047890 */ /* 0x000fc8000fffe0ff */
[----:B------:R-:W-:Y:S01]  /*0200*/  UISETP.NE.AND UP0, UPT, UR4, 0x2100, UPT ;  /* 0x000021000400788c */ /* 0x000fe2000bf05270 */
[----:B------:R-:W-:Y:S04]  /*0210*/  LDS R8, [R0] ;  /* 0x0000000000087984 */ /* 0x000fe80000000800 */
[----:B01----:R-:W-:Y:S04]  /*0220*/  LDS R9, [R6+-0x2000] ;  /* 0xffe0000006097984 */ /* 0x003fe80000000800 */
        /* <DEDUP_REMOVED lines=9> */
[----:B------:R-:W-:Y:S04]  /*02c0*/  LDS R13, [R6] ;  /* 0x00000000060d7984 */ /* 0x000fe80000000800 */
        /* <DEDUP_REMOVED lines=41> */
[----:B------:R-:W-:Y:S04]  /*0560*/  LDS R11, [R6+0x8] ;  /* 0x00000800060b7984 */ /* 0x000fe80000000800 */
[----:B------:R-:W0:Y:S02]  /*0570*/  LDS R10, [R7] ;  /* 0x00000000070a7984 */ /* 0x000e240000000800 */
[----:B0-----:R-:W-:-:S02]  /*0580*/  VIADDMNMX R11, R10, R11, R8, PT ;  /* 0x0000000b0a0b7246 */ /* 0x001fc40003800108 */
[----:B------:R-:W-:Y:S04]  /*0590*/  LDS R8, [R0+0x2080] ;  /* 0x0020800000087984 */ /* 0x000fe80000000800 */
[----:B------:R-:W-:Y:S04]  /*05a0*/  STS [R0+0x2000], R11 ;  /* 0x0020000b00007388 */ /* 0x000fe80000000800 */
[----:B------:R-:W-:Y:S04]  /*05b0*/  LDS R13, [R6+0x8] ;  /* 0x00000800060d7984 */ /* 0x000fe80000000800 */
        /* <DEDUP_REMOVED lines=16> */
[----:B------:R-:W0:Y:S02]  /*06c0*/  LDS R10, [R7+0x100] ;  /* 0x00010000070a7984 */ /* 0x000e240000000800 */
[----:B0-----:R-:W-:-:S02]  /*06d0*/  VIADDMNMX R13, R10, R9, R8, PT ;  /* 0x000000090a0d7246 */ /* 0x001fc40003800108 */
[----:B------:R-:W-:Y:S04]  /*06e0*/  LDS R8, [R0+0x2080] ;  /* 0x0020800000087984 */ /* 0x000fe80000000800 */
[----:B------:R-:W-:Y:S04]  /*06f0*/  STS [R0+0x2000], R13 ;  /* 0x0020000d00007388 */ /* 0x000fe80000000800 */
[----:B------:R0:W-:Y:S04]  /*0700*/  LDS R9, [R6+0xc] ;  /* 0x00000c0006097984 */ /* 0x0001e80000000800 */
        /* <DEDUP_REMOVED lines=11> */
.L_x_7:
        /* <DEDUP_REMOVED lines=12> */
.L_x_10:


//--------------------- .nv.shared._Z6stage3Piii  --------------------------
	.section	.nv.shared._Z6stage3Piii,"aw",@nobits
	.sectionflags	@""
	.align	4
.nv.shared._Z6stage3Piii:
	.zero		33792


//--------------------- .nv.shared.reserved.0     --------------------------
	.section	.nv.shared.reserved.0,"aw",@nobits
	.weak		__nv_reservedSMEM_offset_0_alias
	.size		__nv_reservedSMEM_offset_0_alias, 0, 64
	.other		__nv_reservedSMEM_offset_0_alias,@"STO_CUDA_RESERVED_SHARED STV_DEFAULT"
__nv_reservedSMEM_offset_0_alias:
	.zero		0
	.zero		64


//--------------------- .nv.shared._Z6stage2Piii  --------------------------
	.section	.nv.shared._Z6stage2Piii,"aw",@nobits
	.sectionflags	@""
	.align	4
.nv.shared._Z6stage2Piii:
	.zero		33792


//--------------------- .nv.shared._Z6stage1Piii  --------------------------
	.section	.nv.shared._Z6stage1Piii,"aw",@nobits
	.sectionflags	@""
	.align	4
.nv.shared._Z6stage1Piii:
	.zero		17408


//--------------------- .nv.constant0._Z6stage3Piii --------------------------
	.section	.nv.constant0._Z6stage3Piii,"a",@progbits
	.sectionflags	@""
	.align	4
.nv.constant0._Z6stage3Piii:
	.zero		912


//--------------------- .nv.constant0._Z6stage2Piii --------------------------
	.section	.nv.constant0._Z6stage2Piii,"a",@progbits
	.sectionflags	@""
	.align	4
.nv.constant0._Z6stage2Piii:
	.zero		912


//--------------------- .nv.constant0._Z6stage1Piii --------------------------
	.section	.nv.constant0._Z6stage1Piii,"a",@progbits
	.sectionflags	@""
	.align	4
.nv.constant0._Z6stage1Piii:
	.zero		912


//--------------------- SYMBOLS --------------------------

	.type		.nv.reservedSmem.offset0,@object
	.size		.nv.reservedSmem.offset0,0x4
	.type		.nv.reservedSmem.cap,@object
	.size		.nv.reservedSmem.cap,0x4
